// auto-generated by cutlass_sweep.gemm — config: {"arch": "sm_90", "cluster_m": 1, "cluster_n": 1, "dtype": "bf16", "stages": 3, "tile_k": 128, "tile_m": 256, "tile_n": 128}
#include "cutlass/cutlass.h"
#include "cutlass/gemm/collective/collective_builder.hpp"
#include "cutlass/gemm/device/gemm_universal_adapter.h"
#include "cutlass/gemm/kernel/gemm_universal.hpp"
#include "cutlass/epilogue/collective/collective_builder.hpp"

using ElemA = cutlass::bfloat16_t;
using ElemB = cutlass::bfloat16_t;
using ElemCD = cutlass::bfloat16_t;
using Acc  = float;
using TileShape    = cute::Shape<cute::_256, cute::_128, cute::_128>;
using ClusterShape = cute::Shape<cute::_1, cute::_1, cute::_1>;

using CollectiveEpilogue = typename cutlass::epilogue::collective::CollectiveBuilder<
    cutlass::arch::Sm90, cutlass::arch::OpClassTensorOp,
    TileShape, ClusterShape,
    cutlass::epilogue::collective::EpilogueTileAuto,
    Acc, Acc,
    ElemCD, cutlass::layout::RowMajor, 128 / cutlass::sizeof_bits<ElemCD>::value,
    ElemCD, cutlass::layout::RowMajor, 128 / cutlass::sizeof_bits<ElemCD>::value,
    cutlass::epilogue::collective::EpilogueScheduleAuto
  >::CollectiveOp;

using CollectiveMainloop = typename cutlass::gemm::collective::CollectiveBuilder<
    cutlass::arch::Sm90, cutlass::arch::OpClassTensorOp,
    ElemA, cutlass::layout::RowMajor, 128 / cutlass::sizeof_bits<ElemA>::value,
    ElemB, cutlass::layout::ColumnMajor, 128 / cutlass::sizeof_bits<ElemB>::value,
    Acc,
    TileShape, ClusterShape,
    cutlass::gemm::collective::StageCount<3>,
    cutlass::gemm::collective::KernelScheduleAuto
  >::CollectiveOp;

using GemmKernel = cutlass::gemm::kernel::GemmUniversal<
    cute::Shape<int,int,int,int>,
    CollectiveMainloop,
    CollectiveEpilogue
>;
using Gemm = cutlass::gemm::device::GemmUniversalAdapter<GemmKernel>;

// Force the device kernel symbol into the cubin without needing a host main.
auto* _anchor = &cutlass::device_kernel<GemmKernel>;


// ===== COMPILED SASS (sm_90a) =====

	.target	sm_90a

	.elftype	@"ET_EXEC"


//--------------------- .note.nv.tkinfo           --------------------------
	.section	.note.nv.tkinfo,"",@"SHT_NOTE"
	.sectionflags	@"SHF_NOTE_NV_TKINFO"
	.tkinfo
        /*0018*/ 	.word	0x00000002
        /*0030*/ 	.string	""
        /*0030*/ 	.string	"ptxas"
        /*0030*/ 	.string	"Cuda compilation tools, release 13.0, V13.0.88"
        /*0030*/ 	.string	"Build cuda_13.0.r13.0/compiler.36424714_0"
        /*0030*/ 	.string	"-arch sm_90a -m 64 "



//--------------------- .note.nv.cuinfo           --------------------------
	.section	.note.nv.cuinfo,"",@"SHT_NOTE"
	.sectionflags	@"SHF_NOTE_NV_CUINFO"
        /*0018*/ 	.short	0x0002
        /*001a*/ 	.short	0x005a
        /*001c*/ 	.short	0x0082
	.zero		2


//--------------------- .nv.info                  --------------------------
	.section	.nv.info,"",@"SHT_CUDA_INFO"
	.align	4


	//----- nvinfo : EIATTR_REGCOUNT
	.align		4
        /*0000*/ 	.byte	0x04, 0x2f
        /*0002*/ 	.short	(.L_15 - .L_14)
	.align		4
.L_14:
        /*0004*/ 	.word	index@(_ZN7cutlass13device_kernelINS_4gemm6kernel13GemmUniversalIN4cute5tupleIJiiiiEEENS1_10collective13CollectiveMmaINS1_34MainloopSm90TmaGmmaWarpSpecializedILi3ENS5_IJNS4_1CILi1EEESB_SB_EEENS1_35KernelTmaWarpSpecializedCooperativeEEENS5_IJNSA_ILi256EEENSA_ILi128EEESG_EEENS_10bfloat16_tENS5_IJlSB_lEEESI_SJ_NS4_8TiledMMAINS4_8MMA_AtomIJNS4_4SM904GMMA28MMA_64x128x16_F32BF16BF16_SSILNSN_5MajorE0ELSP_0ELNSN_7ScaleInE1ELSQ_1EEEEEENS4_6LayoutINS5_IJNSA_ILi2EEESB_SB_EEENS5_IJSB_NSA_ILi0EEESW_EEEEENS5_IJNS4_10UnderscoreESZ_SZ_EEEEENS4_13SM90_TMA_LOADENS4_14ComposedLayoutINS4_7SwizzleILi3ELi4ELi3EEENS4_18smem_ptr_flag_bitsILi16EEENST_INS5_IJNSA_ILi8EEENSA_ILi64EEEEEENS5_IJS19_SB_EEEEEEEvNS4_8identityES12_S1D_vS1E_EENS_8epilogue10collective6detail29Sm90TmaWarpSpecializedAdapterINS1H_15DefaultEpilogueISI_SJ_SJ_NS1G_6thread17LinearCombinationISI_Li1EffLNS1L_9ScaleType4KindE0ELNS_15FloatRoundStyleE2ESI_EENS1_15EpilogueDefaultEEEEEvvEEEEvNT_6ParamsE)
        /*0008*/ 	.word	0x000000a8


	//----- nvinfo : EIATTR_FRAME_SIZE
	.align		4
.L_15:
        /*000c*/ 	.byte	0x04, 0x11
        /*000e*/ 	.short	(.L_17 - .L_16)
	.align		4
.L_16:
        /*0010*/ 	.word	index@(_ZN7cutlass13device_kernelINS_4gemm6kernel13GemmUniversalIN4cute5tupleIJiiiiEEENS1_10collective13CollectiveMmaINS1_34MainloopSm90TmaGmmaWarpSpecializedILi3ENS5_IJNS4_1CILi1EEESB_SB_EEENS1_35KernelTmaWarpSpecializedCooperativeEEENS5_IJNSA_ILi256EEENSA_ILi128EEESG_EEENS_10bfloat16_tENS5_IJlSB_lEEESI_SJ_NS4_8TiledMMAINS4_8MMA_AtomIJNS4_4SM904GMMA28MMA_64x128x16_F32BF16BF16_SSILNSN_5MajorE0ELSP_0ELNSN_7ScaleInE1ELSQ_1EEEEEENS4_6LayoutINS5_IJNSA_ILi2EEESB_SB_EEENS5_IJSB_NSA_ILi0EEESW_EEEEENS5_IJNS4_10UnderscoreESZ_SZ_EEEEENS4_13SM90_TMA_LOADENS4_14ComposedLayoutINS4_7SwizzleILi3ELi4ELi3EEENS4_18smem_ptr_flag_bitsILi16EEENST_INS5_IJNSA_ILi8EEENSA_ILi64EEEEEENS5_IJS19_SB_EEEEEEEvNS4_8identityES12_S1D_vS1E_EENS_8epilogue10collective6detail29Sm90TmaWarpSpecializedAdapterINS1H_15DefaultEpilogueISI_SJ_SJ_NS1G_6thread17LinearCombinationISI_Li1EffLNS1L_9ScaleType4KindE0ELNS_15FloatRoundStyleE2ESI_EENS1_15EpilogueDefaultEEEEEvvEEEEvNT_6ParamsE)
        /*0014*/ 	.word	0x00000000


	//----- nvinfo : EIATTR_MIN_STACK_SIZE
	.align		4
.L_17:
        /*0018*/ 	.byte	0x04, 0x12
        /*001a*/ 	.short	(.L_19 - .L_18)
	.align		4
.L_18:
        /*001c*/ 	.word	index@(_ZN7cutlass13device_kernelINS_4gemm6kernel13GemmUniversalIN4cute5tupleIJiiiiEEENS1_10collective13CollectiveMmaINS1_34MainloopSm90TmaGmmaWarpSpecializedILi3ENS5_IJNS4_1CILi1EEESB_SB_EEENS1_35KernelTmaWarpSpecializedCooperativeEEENS5_IJNSA_ILi256EEENSA_ILi128EEESG_EEENS_10bfloat16_tENS5_IJlSB_lEEESI_SJ_NS4_8TiledMMAINS4_8MMA_AtomIJNS4_4SM904GMMA28MMA_64x128x16_F32BF16BF16_SSILNSN_5MajorE0ELSP_0ELNSN_7ScaleInE1ELSQ_1EEEEEENS4_6LayoutINS5_IJNSA_ILi2EEESB_SB_EEENS5_IJSB_NSA_ILi0EEESW_EEEEENS5_IJNS4_10UnderscoreESZ_SZ_EEEEENS4_13SM90_TMA_LOADENS4_14ComposedLayoutINS4_7SwizzleILi3ELi4ELi3EEENS4_18smem_ptr_flag_bitsILi16EEENST_INS5_IJNSA_ILi8EEENSA_ILi64EEEEEENS5_IJS19_SB_EEEEEEEvNS4_8identityES12_S1D_vS1E_EENS_8epilogue10collective6detail29Sm90TmaWarpSpecializedAdapterINS1H_15DefaultEpilogueISI_SJ_SJ_NS1G_6thread17LinearCombinationISI_Li1EffLNS1L_9ScaleType4KindE0ELNS_15FloatRoundStyleE2ESI_EENS1_15EpilogueDefaultEEEEEvvEEEEvNT_6ParamsE)
        /*0020*/ 	.word	0x00000000
.L_19:


//--------------------- .nv.compat                --------------------------
	.section	.nv.compat,"",@"SHT_CUDA_COMPAT_INFO"
	.align	4
        /*0000*/ 	.byte	0x02, 0x09, 0x01, 0x00, 0x02, 0x02, 0x04, 0x00, 0x02, 0x05, 0x05, 0x00, 0x03, 0x07, 0x01, 0x01
        /*0010*/ 	.byte	0x02, 0x03, 0x01, 0x00, 0x02, 0x06, 0x01, 0x00, 0x04, 0x0b, 0x08, 0x00, 0x00, 0x00, 0x00, 0x00
        /*0020*/ 	.byte	0x00, 0x00, 0x00, 0x00


//--------------------- .nv.info._ZN7cutlass13device_kernelINS_4gemm6kernel13GemmUniversalIN4cute5tupleIJiiiiEEENS1_10collective13CollectiveMmaINS1_34MainloopSm90TmaGmmaWarpSpecializedILi3ENS5_IJNS4_1CILi1EEESB_SB_EEENS1_35KernelTmaWarpSpecializedCooperativeEEENS5_IJNSA_ILi256EEENSA_ILi128EEESG_EEENS_10bfloat16_tENS5_IJlSB_lEEESI_SJ_NS4_8TiledMMAINS4_8MMA_AtomIJNS4_4SM904GMMA28MMA_64x128x16_F32BF16BF16_SSILNSN_5MajorE0ELSP_0ELNSN_7ScaleInE1ELSQ_1EEEEEENS4_6LayoutINS5_IJNSA_ILi2EEESB_SB_EEENS5_IJSB_NSA_ILi0EEESW_EEEEENS5_IJNS4_10UnderscoreESZ_SZ_EEEEENS4_13SM90_TMA_LOADENS4_14ComposedLayoutINS4_7SwizzleILi3ELi4ELi3EEENS4_18smem_ptr_flag_bitsILi16EEENST_INS5_IJNSA_ILi8EEENSA_ILi64EEEEEENS5_IJS19_SB_EEEEEEEvNS4_8identityES12_S1D_vS1E_EENS_8epilogue10collective6detail29Sm90TmaWarpSpecializedAdapterINS1H_15DefaultEpilogueISI_SJ_SJ_NS1G_6thread17LinearCombinationISI_Li1EffLNS1L_9ScaleType4KindE0ELNS_15FloatRoundStyleE2ESI_EENS1_15EpilogueDefaultEEEEEvvEEEEvNT_6ParamsE --------------------------
	.section	.nv.info._ZN7cutlass13device_kernelINS_4gemm6kernel13GemmUniversalIN4cute5tupleIJiiiiEEENS1_10collective13CollectiveMmaINS1_34MainloopSm90TmaGmmaWarpSpecializedILi3ENS5_IJNS4_1CILi1EEESB_SB_EEENS1_35KernelTmaWarpSpecializedCooperativeEEENS5_IJNSA_ILi256EEENSA_ILi128EEESG_EEENS_10bfloat16_tENS5_IJlSB_lEEESI_SJ_NS4_8TiledMMAINS4_8MMA_AtomIJNS4_4SM904GMMA28MMA_64x128x16_F32BF16BF16_SSILNSN_5MajorE0ELSP_0ELNSN_7ScaleInE1ELSQ_1EEEEEENS4_6LayoutINS5_IJNSA_ILi2EEESB_SB_EEENS5_IJSB_NSA_ILi0EEESW_EEEEENS5_IJNS4_10UnderscoreESZ_SZ_EEEEENS4_13SM90_TMA_LOADENS4_14ComposedLayoutINS4_7SwizzleILi3ELi4ELi3EEENS4_18smem_ptr_flag_bitsILi16EEENST_INS5_IJNSA_ILi8EEENSA_ILi64EEEEEENS5_IJS19_SB_EEEEEEEvNS4_8identityES12_S1D_vS1E_EENS_8epilogue10collective6detail29Sm90TmaWarpSpecializedAdapterINS1H_15DefaultEpilogueISI_SJ_SJ_NS1G_6thread17LinearCombinationISI_Li1EffLNS1L_9ScaleType4KindE0ELNS_15FloatRoundStyleE2ESI_EENS1_15EpilogueDefaultEEEEEvvEEEEvNT_6ParamsE,"",@"SHT_CUDA_INFO"
	.sectionflags	@""
	.align	4


	//----- nvinfo : EIATTR_CUDA_API_VERSION
	.align		4
        /*0000*/ 	.byte	0x04, 0x37
        /*0002*/ 	.short	(.L_21 - .L_20)
.L_20:
        /*0004*/ 	.word	0x00000082


	//----- nvinfo : EIATTR_KPARAM_INFO
	.align		4
.L_21:
        /*0008*/ 	.byte	0x04, 0x17
        /*000a*/ 	.short	(.L_23 - .L_22)
.L_22:
        /*000c*/ 	.word	0x00000000
        /*0010*/ 	.short	0x0000
        /*0012*/ 	.short	0x0070
        /*0014*/ 	.byte	0x00, 0xf0, 0x01, 0x10


	//----- nvinfo : EIATTR_SPARSE_MMA_MASK
	.align		4
.L_23:
        /*0018*/ 	.byte	0x03, 0x50
        /*001a*/ 	.short	0x0000


	//----- nvinfo : EIATTR_MAXREG_COUNT
	.align		4
        /*001c*/ 	.byte	0x03, 0x1b
        /*001e*/ 	.short	0x00a8


	//----- nvinfo : EIATTR_NUM_BARRIERS
	.align		4
        /*0020*/ 	.byte	0x02, 0x4c
        /*0022*/ 	.byte	0x01
	.zero		1


	//----- nvinfo : EIATTR_EXTERNS
	.align		4
        /*0024*/ 	.byte	0x04, 0x0f
        /*0026*/ 	.short	(.L_25 - .L_24)


	//   ....[0]....
	.align		4
.L_24:
        /*0028*/ 	.word	index@(__assertfail)


	//----- nvinfo : EIATTR_MERCURY_ISA_VERSION
	.align		4
.L_25:
        /*002c*/ 	.byte	0x03, 0x5f
        /*002e*/ 	.short	0x0101


	//----- nvinfo : EIATTR_INT_WARP_WIDE_INSTR_OFFSETS
	.align		4
        /*0030*/ 	.byte	0x04, 0x31
        /*0032*/ 	.short	(.L_27 - .L_26)


	//   ....[0]....
.L_26:
        /*0034*/ 	.word	0x00000390


	//   ....[1]....
        /*0038*/ 	.word	0x000003c0


	//   ....[2]....
        /*003c*/ 	.word	0x000004a0


	//----- nvinfo : EIATTR_COOP_GROUP_MASK_REGIDS
	.align		4
.L_27:
        /*0040*/ 	.byte	0x04, 0x29
        /*0042*/ 	.short	(.L_29 - .L_28)


	//   ....[0]....
.L_28:
        /*0044*/ 	.word	0xffffffff


	//   ....[1]....
        /*0048*/ 	.word	0xffffffff


	//   ....[2]....
        /*004c*/ 	.word	0xffffffff


	//   ....[3]....
        /*0050*/ 	.word	0xffffffff


	//   ....[4]....
        /*0054*/ 	.word	0xffffffff


	//----- nvinfo : EIATTR_COOP_GROUP_INSTR_OFFSETS
	.align		4
.L_29:
        /*0058*/ 	.byte	0x04, 0x28
        /*005a*/ 	.short	(.L_31 - .L_30)


	//   ....[0]....
.L_30:
        /*005c*/ 	.word	0x00000060


	//   ....[1]....
        /*0060*/ 	.word	0x00000070


	//   ....[2]....
        /*0064*/ 	.word	0x00000130


	//   ....[3]....
        /*0068*/ 	.word	0x000002a0


	//   ....[4]....
        /*006c*/ 	.word	0x00000f50


	//----- nvinfo : EIATTR_REG_RECONFIG
	.align		4
.L_31:
        /*0070*/ 	.byte	0x01, 0x54
	.zero		2


	//----- nvinfo : EIATTR_SYSCALL_OFFSETS
	.align		4
        /*0074*/ 	.byte	0x04, 0x46
        /*0076*/ 	.short	(.L_33 - .L_32)


	//   ....[0]....
.L_32:
        /*0078*/ 	.word	0x00001110


	//----- nvinfo : EIATTR_MBARRIER_INSTR_OFFSETS
	.align		4
.L_33:
        /*007c*/ 	.byte	0x04, 0x39
        /*007e*/ 	.short	(.L_35 - .L_34)


	//   ....[0]....
.L_34:
        /*0080*/ 	.word	0x00000230
        /*0084*/ 	.word	0x000000ff
        /*0088*/ 	.word	0x00000000
        /*008c*/ 	.short	0x0100
        /*008e*/ 	.byte	0x08
	.zero		1


	//   ....[1]....
        /*0090*/ 	.word	0x00000240
        /*0094*/ 	.word	0x000000ff
        /*0098*/ 	.word	0x00000018
        /*009c*/ 	.short	0x0100
        /*009e*/ 	.byte	0x08
	.zero		1


	//   ....[2]....
        /*00a0*/ 	.word	0x00000250
        /*00a4*/ 	.word	0x000000ff
        /*00a8*/ 	.word	0x00000008
        /*00ac*/ 	.short	0x0100
        /*00ae*/ 	.byte	0x08
	.zero		1


	//   ....[3]....
        /*00b0*/ 	.word	0x00000260
        /*00b4*/ 	.word	0x000000ff
        /*00b8*/ 	.word	0x00000020
        /*00bc*/ 	.short	0x0100
        /*00be*/ 	.byte	0x08
	.zero		1


	//   ....[4]....
        /*00c0*/ 	.word	0x00000270
        /*00c4*/ 	.word	0x000000ff
        /*00c8*/ 	.word	0x00000010
        /*00cc*/ 	.short	0x0100
        /*00ce*/ 	.byte	0x08
	.zero		1


	//   ....[5]....
        /*00d0*/ 	.word	0x00000280
        /*00d4*/ 	.word	0x000000ff
        /*00d8*/ 	.word	0x00000028
        /*00dc*/ 	.short	0x0100
        /*00de*/ 	.byte	0x08
	.zero		1


	//   ....[6]....
        /*00e0*/ 	.word	0x00000510
        /*00e4*/ 	.word	0x000000ff
        /*00e8*/ 	.word	0x00000040
        /*00ec*/ 	.short	0x0100
        /*00ee*/ 	.byte	0x06
	.zero		1


	//   ....[7]....
        /*00f0*/ 	.word	0x00000570
        /*00f4*/ 	.word	0x000000ff
        /*00f8*/ 	.word	0x00000048
        /*00fc*/ 	.short	0x0100
        /*00fe*/ 	.byte	0x06
	.zero		1


	//   ....[8]....
        /*0100*/ 	.word	0x00001190
        /*0104*/ 	.word	0x00000003
        /*0108*/ 	.word	0x00000000
        /*010c*/ 	.short	0x010a
        /*010e*/ 	.byte	0x3f
	.zero		1


	//   ....[9]....
        /*0110*/ 	.word	0x000011d0
        /*0114*/ 	.word	0x00000003
        /*0118*/ 	.word	0x00000000
        /*011c*/ 	.short	0x010a
        /*011e*/ 	.byte	0x3f
	.zero		1


	//   ....[10]....
        /*0120*/ 	.word	0x000019c0
        /*0124*/ 	.word	0x000000ff
        /*0128*/ 	.word	0x00000000
        /*012c*/ 	.short	0x010a
        /*012e*/ 	.byte	0x09
	.zero		1


	//   ....[11]....
        /*0130*/ 	.word	0x00001a00
        /*0134*/ 	.word	0x000000ff
        /*0138*/ 	.word	0x00000000
        /*013c*/ 	.short	0x010a
        /*013e*/ 	.byte	0x09
	.zero		1


	//   ....[12]....
        /*0140*/ 	.word	0x000020b0
        /*0144*/ 	.word	0x000000ff
        /*0148*/ 	.word	0x00000000
        /*014c*/ 	.short	0x0101
        /*014e*/ 	.byte	0x08
	.zero		1


	//   ....[13]....
        /*0150*/ 	.word	0x000022b0
        /*0154*/ 	.word	0x000000ff
        /*0158*/ 	.word	0x00000000
        /*015c*/ 	.short	0x0101
        /*015e*/ 	.byte	0x06
	.zero		1


	//   ....[14]....
        /*0160*/ 	.word	0x0000bb60
        /*0164*/ 	.word	0x0000000e
        /*0168*/ 	.word	0x00000018
        /*016c*/ 	.short	0x010a
        /*016e*/ 	.byte	0x3f
	.zero		1


	//   ....[15]....
        /*0170*/ 	.word	0x0000bfa0
        /*0174*/ 	.word	0x00000006
        /*0178*/ 	.word	0x00000048
        /*017c*/ 	.short	0x0101
        /*017e*/ 	.byte	0x3f
	.zero		1


	//   ....[16]....
        /*0180*/ 	.word	0x0000c6d0
        /*0184*/ 	.word	0x00000007
        /*0188*/ 	.word	0x00000000
        /*018c*/ 	.short	0x010a
        /*018e*/ 	.byte	0x3f
	.zero		1


	//   ....[17]....
        /*0190*/ 	.word	0x0000c750
        /*0194*/ 	.word	0x00000009
        /*0198*/ 	.word	0x00000000
        /*019c*/ 	.short	0x010a
        /*019e*/ 	.byte	0x3f
	.zero		1


	//   ....[18]....
        /*01a0*/ 	.word	0x0000c7e0
        /*01a4*/ 	.word	0x00000003
        /*01a8*/ 	.word	0x00000000
        /*01ac*/ 	.short	0x010a
        /*01ae*/ 	.byte	0x3f
	.zero		1


	//   ....[19]....
        /*01b0*/ 	.word	0x0000c840
        /*01b4*/ 	.word	0x00000003
        /*01b8*/ 	.word	0x00000000
        /*01bc*/ 	.short	0x010a
        /*01be*/ 	.byte	0x3f
	.zero		1


	//   ....[20]....
        /*01c0*/ 	.word	0x0000c8a0
        /*01c4*/ 	.word	0x00000004
        /*01c8*/ 	.word	0x00000000
        /*01cc*/ 	.short	0x010a
        /*01ce*/ 	.byte	0x3f
	.zero		1


	//   ....[21]....
        /*01d0*/ 	.word	0x0000c970
        /*01d4*/ 	.word	0x0000000e
        /*01d8*/ 	.word	0x00000018
        /*01dc*/ 	.short	0x010a
        /*01de*/ 	.byte	0x3f
	.zero		1


	//   ....[22]....
        /*01e0*/ 	.word	0x0000ca40
        /*01e4*/ 	.word	0x00000007
        /*01e8*/ 	.word	0x00000000
        /*01ec*/ 	.short	0x010a
        /*01ee*/ 	.byte	0x3f
	.zero		1


	//   ....[23]....
        /*01f0*/ 	.word	0x0000ca90
        /*01f4*/ 	.word	0x00000009
        /*01f8*/ 	.word	0x00000000
        /*01fc*/ 	.short	0x010a
        /*01fe*/ 	.byte	0x3f
	.zero		1


	//----- nvinfo : EIATTR_NUM_MBARRIERS
	.align		4
.L_35:
        /*0200*/ 	.byte	0x03, 0x38
        /*0202*/ 	.short	0x0008


	//----- nvinfo : EIATTR_EXIT_INSTR_OFFSETS
	.align		4
        /*0204*/ 	.byte	0x04, 0x1c
        /*0206*/ 	.short	(.L_37 - .L_36)


	//   ....[0]....
.L_36:
        /*0208*/ 	.word	0x000005c0


	//   ....[1]....
        /*020c*/ 	.word	0x00000e80


	//   ....[2]....
        /*0210*/ 	.word	0x0000b1d0


	//   ....[3]....
        /*0214*/ 	.word	0x0000b800


	//   ....[4]....
        /*0218*/ 	.word	0x0000c830


	//----- nvinfo : EIATTR_MAX_THREADS
	.align		4
.L_37:
        /*021c*/ 	.byte	0x04, 0x05
        /*021e*/ 	.short	(.L_39 - .L_38)
.L_38:
        /*0220*/ 	.word	0x00000180
        /*0224*/ 	.word	0x00000001
        /*0228*/ 	.word	0x00000001


	//----- nvinfo : EIATTR_CRS_STACK_SIZE
	.align		4
.L_39:
        /*022c*/ 	.byte	0x04, 0x1e
        /*022e*/ 	.short	(.L_41 - .L_40)
.L_40:
        /*0230*/ 	.word	0x00000000


	//----- nvinfo : EIATTR_CBANK_PARAM_SIZE
	.align		4
.L_41:
        /*0234*/ 	.byte	0x03, 0x19
        /*0236*/ 	.short	0x0470


	//----- nvinfo : EIATTR_PARAM_CBANK
	.align		4
        /*0238*/ 	.byte	0x04, 0x0a
        /*023a*/ 	.short	(.L_43 - .L_42)
	.align		4
.L_42:
        /*023c*/ 	.word	index@(.nv.constant0._ZN7cutlass13device_kernelINS_4gemm6kernel13GemmUniversalIN4cute5tupleIJiiiiEEENS1_10collective13CollectiveMmaINS1_34MainloopSm90TmaGmmaWarpSpecializedILi3ENS5_IJNS4_1CILi1EEESB_SB_EEENS1_35KernelTmaWarpSpecializedCooperativeEEENS5_IJNSA_ILi256EEENSA_ILi128EEESG_EEENS_10bfloat16_tENS5_IJlSB_lEEESI_SJ_NS4_8TiledMMAINS4_8MMA_AtomIJNS4_4SM904GMMA28MMA_64x128x16_F32BF16BF16_SSILNSN_5MajorE0ELSP_0ELNSN_7ScaleInE1ELSQ_1EEEEEENS4_6LayoutINS5_IJNSA_ILi2EEESB_SB_EEENS5_IJSB_NSA_ILi0EEESW_EEEEENS5_IJNS4_10UnderscoreESZ_SZ_EEEEENS4_13SM90_TMA_LOADENS4_14ComposedLayoutINS4_7SwizzleILi3ELi4ELi3EEENS4_18smem_ptr_flag_bitsILi16EEENST_INS5_IJNSA_ILi8EEENSA_ILi64EEEEEENS5_IJS19_SB_EEEEEEEvNS4_8identityES12_S1D_vS1E_EENS_8epilogue10collective6detail29Sm90TmaWarpSpecializedAdapterINS1H_15DefaultEpilogueISI_SJ_SJ_NS1G_6thread17LinearCombinationISI_Li1EffLNS1L_9ScaleType4KindE0ELNS_15FloatRoundStyleE2ESI_EENS1_15EpilogueDefaultEEEEEvvEEEEvNT_6ParamsE)
        /*0240*/ 	.short	0x0210
        /*0242*/ 	.short	0x0470


	//----- nvinfo : EIATTR_SW_WAR
	.align		4
.L_43:
        /*0244*/ 	.byte	0x04, 0x36
        /*0246*/ 	.short	(.L_45 - .L_44)
.L_44:
        /*0248*/ 	.word	0x00000008
.L_45:


//--------------------- .nv.callgraph             --------------------------
	.section	.nv.callgraph,"",@"SHT_CUDA_CALLGRAPH"
	.align	4
	.sectionentsize	8
	.align		4
        /*0000*/ 	.word	0x00000000
	.align		4
        /*0004*/ 	.word	0xffffffff
	.align		4
        /*0008*/ 	.word	index@(_ZN7cutlass13device_kernelINS_4gemm6kernel13GemmUniversalIN4cute5tupleIJiiiiEEENS1_10collective13CollectiveMmaINS1_34MainloopSm90TmaGmmaWarpSpecializedILi3ENS5_IJNS4_1CILi1EEESB_SB_EEENS1_35KernelTmaWarpSpecializedCooperativeEEENS5_IJNSA_ILi256EEENSA_ILi128EEESG_EEENS_10bfloat16_tENS5_IJlSB_lEEESI_SJ_NS4_8TiledMMAINS4_8MMA_AtomIJNS4_4SM904GMMA28MMA_64x128x16_F32BF16BF16_SSILNSN_5MajorE0ELSP_0ELNSN_7ScaleInE1ELSQ_1EEEEEENS4_6LayoutINS5_IJNSA_ILi2EEESB_SB_EEENS5_IJSB_NSA_ILi0EEESW_EEEEENS5_IJNS4_10UnderscoreESZ_SZ_EEEEENS4_13SM90_TMA_LOADENS4_14ComposedLayoutINS4_7SwizzleILi3ELi4ELi3EEENS4_18smem_ptr_flag_bitsILi16EEENST_INS5_IJNSA_ILi8EEENSA_ILi64EEEEEENS5_IJS19_SB_EEEEEEEvNS4_8identityES12_S1D_vS1E_EENS_8epilogue10collective6detail29Sm90TmaWarpSpecializedAdapterINS1H_15DefaultEpilogueISI_SJ_SJ_NS1G_6thread17LinearCombinationISI_Li1EffLNS1L_9ScaleType4KindE0ELNS_15FloatRoundStyleE2ESI_EENS1_15EpilogueDefaultEEEEEvvEEEEvNT_6ParamsE)
	.align		4
        /*000c*/ 	.word	index@(__assertfail)
	.align		4
        /*0010*/ 	.word	0x00000000
	.align		4
        /*0014*/ 	.word	0xfffffffe
	.align		4
        /*0018*/ 	.word	0x00000000
	.align		4
        /*001c*/ 	.word	0xfffffffd
	.align		4
        /*0020*/ 	.word	0x00000000
	.align		4
        /*0024*/ 	.word	0xfffffffc


//--------------------- .nv.constant4             --------------------------
	.section	.nv.constant4,"a",@progbits
	.align	8
	.align		8
.nv.constant4:
        /*0000*/ 	.dword	__assertfail
	.align		8
        /*0008*/ 	.dword	__unnamed_1
	.align		8
        /*0010*/ 	.dword	_ZN39_INTERNAL_aa1648bf_4_k_cu_3aa4b7b1_29034cuda3std3__45__cpo5beginE
	.align		8
        /*0018*/ 	.dword	_ZN39_INTERNAL_aa1648bf_4_k_cu_3aa4b7b1_29034cuda3std3__45__cpo3endE
	.align		8
        /*0020*/ 	.dword	_ZN39_INTERNAL_aa1648bf_4_k_cu_3aa4b7b1_29034cuda3std3__45__cpo6cbeginE
	.align		8
        /*0028*/ 	.dword	_ZN39_INTERNAL_aa1648bf_4_k_cu_3aa4b7b1_29034cuda3std3__45__cpo4cendE
	.align		8
        /*0030*/ 	.dword	_ZN39_INTERNAL_aa1648bf_4_k_cu_3aa4b7b1_29034cuda3std3__441_GLOBAL__N__aa1648bf_4_k_cu_3aa4b7b1_29036ignoreE
	.align		8
        /*0038*/ 	.dword	_ZN39_INTERNAL_aa1648bf_4_k_cu_3aa4b7b1_29034cuda3std3__419piecewise_constructE
	.align		8
        /*0040*/ 	.dword	_ZN39_INTERNAL_aa1648bf_4_k_cu_3aa4b7b1_29034cuda3std3__48in_placeE
	.align		8
        /*0048*/ 	.dword	_ZN39_INTERNAL_aa1648bf_4_k_cu_3aa4b7b1_29034cuda3std6ranges3__45__cpo4swapE
	.align		8
        /*0050*/ 	.dword	_ZN39_INTERNAL_aa1648bf_4_k_cu_3aa4b7b1_29034cuda3std6ranges3__45__cpo9iter_moveE
	.align		8
        /*0058*/ 	.dword	_ZN39_INTERNAL_aa1648bf_4_k_cu_3aa4b7b1_29034cute7productE
	.align		8
        /*0060*/ 	.dword	_ZN39_INTERNAL_aa1648bf_4_k_cu_3aa4b7b1_29034cute1_E
	.align		8
        /*0068*/ 	.dword	$str$22
	.align		8
        /*0070*/ 	.dword	$str$23


//--------------------- .text._ZN7cutlass13device_kernelINS_4gemm6kernel13GemmUniversalIN4cute5tupleIJiiiiEEENS1_10collective13CollectiveMmaINS1_34MainloopSm90TmaGmmaWarpSpecializedILi3ENS5_IJNS4_1CILi1EEESB_SB_EEENS1_35KernelTmaWarpSpecializedCooperativeEEENS5_IJNSA_ILi256EEENSA_ILi128EEESG_EEENS_10bfloat16_tENS5_IJlSB_lEEESI_SJ_NS4_8TiledMMAINS4_8MMA_AtomIJNS4_4SM904GMMA28MMA_64x128x16_F32BF16BF16_SSILNSN_5MajorE0ELSP_0ELNSN_7ScaleInE1ELSQ_1EEEEEENS4_6LayoutINS5_IJNSA_ILi2EEESB_SB_EEENS5_IJSB_NSA_ILi0EEESW_EEEEENS5_IJNS4_10UnderscoreESZ_SZ_EEEEENS4_13SM90_TMA_LOADENS4_14ComposedLayoutINS4_7SwizzleILi3ELi4ELi3EEENS4_18smem_ptr_flag_bitsILi16EEENST_INS5_IJNSA_ILi8EEENSA_ILi64EEEEEENS5_IJS19_SB_EEEEEEEvNS4_8identityES12_S1D_vS1E_EENS_8epilogue10collective6detail29Sm90TmaWarpSpecializedAdapterINS1H_15DefaultEpilogueISI_SJ_SJ_NS1G_6thread17LinearCombinationISI_Li1EffLNS1L_9ScaleType4KindE0ELNS_15FloatRoundStyleE2ESI_EENS1_15EpilogueDefaultEEEEEvvEEEEvNT_6ParamsE --------------------------
	.section	.text._ZN7cutlass13device_kernelINS_4gemm6kernel13GemmUniversalIN4cute5tupleIJiiiiEEENS1_10collective13CollectiveMmaINS1_34MainloopSm90TmaGmmaWarpSpecializedILi3ENS5_IJNS4_1CILi1EEESB_SB_EEENS1_35KernelTmaWarpSpecializedCooperativeEEENS5_IJNSA_ILi256EEENSA_ILi128EEESG_EEENS_10bfloat16_tENS5_IJlSB_lEEESI_SJ_NS4_8TiledMMAINS4_8MMA_AtomIJNS4_4SM904GMMA28MMA_64x128x16_F32BF16BF16_SSILNSN_5MajorE0ELSP_0ELNSN_7ScaleInE1ELSQ_1EEEEEENS4_6LayoutINS5_IJNSA_ILi2EEESB_SB_EEENS5_IJSB_NSA_ILi0EEESW_EEEEENS5_IJNS4_10UnderscoreESZ_SZ_EEEEENS4_13SM90_TMA_LOADENS4_14ComposedLayoutINS4_7SwizzleILi3ELi4ELi3EEENS4_18smem_ptr_flag_bitsILi16EEENST_INS5_IJNSA_ILi8EEENSA_ILi64EEEEEENS5_IJS19_SB_EEEEEEEvNS4_8identityES12_S1D_vS1E_EENS_8epilogue10collective6detail29Sm90TmaWarpSpecializedAdapterINS1H_15DefaultEpilogueISI_SJ_SJ_NS1G_6thread17LinearCombinationISI_Li1EffLNS1L_9ScaleType4KindE0ELNS_15FloatRoundStyleE2ESI_EENS1_15EpilogueDefaultEEEEEvvEEEEvNT_6ParamsE,"ax",@progbits
	.align	128
.text._ZN7cutlass13device_kernelINS_4gemm6kernel13GemmUniversalIN4cute5tupleIJiiiiEEENS1_10collective13CollectiveMmaINS1_34MainloopSm90TmaGmmaWarpSpecializedILi3ENS5_IJNS4_1CILi1EEESB_SB_EEENS1_35KernelTmaWarpSpecializedCooperativeEEENS5_IJNSA_ILi256EEENSA_ILi128EEESG_EEENS_10bfloat16_tENS5_IJlSB_lEEESI_SJ_NS4_8TiledMMAINS4_8MMA_AtomIJNS4_4SM904GMMA28MMA_64x128x16_F32BF16BF16_SSILNSN_5MajorE0ELSP_0ELNSN_7ScaleInE1ELSQ_1EEEEEENS4_6LayoutINS5_IJNSA_ILi2EEESB_SB_EEENS5_IJSB_NSA_ILi0EEESW_EEEEENS5_IJNS4_10UnderscoreESZ_SZ_EEEEENS4_13SM90_TMA_LOADENS4_14ComposedLayoutINS4_7SwizzleILi3ELi4ELi3EEENS4_18smem_ptr_flag_bitsILi16EEENST_INS5_IJNSA_ILi8EEENSA_ILi64EEEEEENS5_IJS19_SB_EEEEEEEvNS4_8identityES12_S1D_vS1E_EENS_8epilogue10collective6detail29Sm90TmaWarpSpecializedAdapterINS1H_15DefaultEpilogueISI_SJ_SJ_NS1G_6thread17LinearCombinationISI_Li1EffLNS1L_9ScaleType4KindE0ELNS_15FloatRoundStyleE2ESI_EENS1_15EpilogueDefaultEEEEEvvEEEEvNT_6ParamsE:
        .type           _ZN7cutlass13device_kernelINS_4gemm6kernel13GemmUniversalIN4cute5tupleIJiiiiEEENS1_10collective13CollectiveMmaINS1_34MainloopSm90TmaGmmaWarpSpecializedILi3ENS5_IJNS4_1CILi1EEESB_SB_EEENS1_35KernelTmaWarpSpecializedCooperativeEEENS5_IJNSA_ILi256EEENSA_ILi128EEESG_EEENS_10bfloat16_tENS5_IJlSB_lEEESI_SJ_NS4_8TiledMMAINS4_8MMA_AtomIJNS4_4SM904GMMA28MMA_64x128x16_F32BF16BF16_SSILNSN_5MajorE0ELSP_0ELNSN_7ScaleInE1ELSQ_1EEEEEENS4_6LayoutINS5_IJNSA_ILi2EEESB_SB_EEENS5_IJSB_NSA_ILi0EEESW_EEEEENS5_IJNS4_10UnderscoreESZ_SZ_EEEEENS4_13SM90_TMA_LOADENS4_14ComposedLayoutINS4_7SwizzleILi3ELi4ELi3EEENS4_18smem_ptr_flag_bitsILi16EEENST_INS5_IJNSA_ILi8EEENSA_ILi64EEEEEENS5_IJS19_SB_EEEEEEEvNS4_8identityES12_S1D_vS1E_EENS_8epilogue10collective6detail29Sm90TmaWarpSpecializedAdapterINS1H_15DefaultEpilogueISI_SJ_SJ_NS1G_6thread17LinearCombinationISI_Li1EffLNS1L_9ScaleType4KindE0ELNS_15FloatRoundStyleE2ESI_EENS1_15EpilogueDefaultEEEEEvvEEEEvNT_6ParamsE,@function
        .size           _ZN7cutlass13device_kernelINS_4gemm6kernel13GemmUniversalIN4cute5tupleIJiiiiEEENS1_10collective13CollectiveMmaINS1_34MainloopSm90TmaGmmaWarpSpecializedILi3ENS5_IJNS4_1CILi1EEESB_SB_EEENS1_35KernelTmaWarpSpecializedCooperativeEEENS5_IJNSA_ILi256EEENSA_ILi128EEESG_EEENS_10bfloat16_tENS5_IJlSB_lEEESI_SJ_NS4_8TiledMMAINS4_8MMA_AtomIJNS4_4SM904GMMA28MMA_64x128x16_F32BF16BF16_SSILNSN_5MajorE0ELSP_0ELNSN_7ScaleInE1ELSQ_1EEEEEENS4_6LayoutINS5_IJNSA_ILi2EEESB_SB_EEENS5_IJSB_NSA_ILi0EEESW_EEEEENS5_IJNS4_10UnderscoreESZ_SZ_EEEEENS4_13SM90_TMA_LOADENS4_14ComposedLayoutINS4_7SwizzleILi3ELi4ELi3EEENS4_18smem_ptr_flag_bitsILi16EEENST_INS5_IJNSA_ILi8EEENSA_ILi64EEEEEENS5_IJS19_SB_EEEEEEEvNS4_8identityES12_S1D_vS1E_EENS_8epilogue10collective6detail29Sm90TmaWarpSpecializedAdapterINS1H_15DefaultEpilogueISI_SJ_SJ_NS1G_6thread17LinearCombinationISI_Li1EffLNS1L_9ScaleType4KindE0ELNS_15FloatRoundStyleE2ESI_EENS1_15EpilogueDefaultEEEEEvvEEEEvNT_6ParamsE,(.L_x_318 - _ZN7cutlass13device_kernelINS_4gemm6kernel13GemmUniversalIN4cute5tupleIJiiiiEEENS1_10collective13CollectiveMmaINS1_34MainloopSm90TmaGmmaWarpSpecializedILi3ENS5_IJNS4_1CILi1EEESB_SB_EEENS1_35KernelTmaWarpSpecializedCooperativeEEENS5_IJNSA_ILi256EEENSA_ILi128EEESG_EEENS_10bfloat16_tENS5_IJlSB_lEEESI_SJ_NS4_8TiledMMAINS4_8MMA_AtomIJNS4_4SM904GMMA28MMA_64x128x16_F32BF16BF16_SSILNSN_5MajorE0ELSP_0ELNSN_7ScaleInE1ELSQ_1EEEEEENS4_6LayoutINS5_IJNSA_ILi2EEESB_SB_EEENS5_IJSB_NSA_ILi0EEESW_EEEEENS5_IJNS4_10UnderscoreESZ_SZ_EEEEENS4_13SM90_TMA_LOADENS4_14ComposedLayoutINS4_7SwizzleILi3ELi4ELi3EEENS4_18smem_ptr_flag_bitsILi16EEENST_INS5_IJNSA_ILi8EEENSA_ILi64EEEEEENS5_IJS19_SB_EEEEEEEvNS4_8identityES12_S1D_vS1E_EENS_8epilogue10collective6detail29Sm90TmaWarpSpecializedAdapterINS1H_15DefaultEpilogueISI_SJ_SJ_NS1G_6thread17LinearCombinationISI_Li1EffLNS1L_9ScaleType4KindE0ELNS_15FloatRoundStyleE2ESI_EENS1_15EpilogueDefaultEEEEEvvEEEEvNT_6ParamsE)
        .other          _ZN7cutlass13device_kernelINS_4gemm6kernel13GemmUniversalIN4cute5tupleIJiiiiEEENS1_10collective13CollectiveMmaINS1_34MainloopSm90TmaGmmaWarpSpecializedILi3ENS5_IJNS4_1CILi1EEESB_SB_EEENS1_35KernelTmaWarpSpecializedCooperativeEEENS5_IJNSA_ILi256EEENSA_ILi128EEESG_EEENS_10bfloat16_tENS5_IJlSB_lEEESI_SJ_NS4_8TiledMMAINS4_8MMA_AtomIJNS4_4SM904GMMA28MMA_64x128x16_F32BF16BF16_SSILNSN_5MajorE0ELSP_0ELNSN_7ScaleInE1ELSQ_1EEEEEENS4_6LayoutINS5_IJNSA_ILi2EEESB_SB_EEENS5_IJSB_NSA_ILi0EEESW_EEEEENS5_IJNS4_10UnderscoreESZ_SZ_EEEEENS4_13SM90_TMA_LOADENS4_14ComposedLayoutINS4_7SwizzleILi3ELi4ELi3EEENS4_18smem_ptr_flag_bitsILi16EEENST_INS5_IJNSA_ILi8EEENSA_ILi64EEEEEENS5_IJS19_SB_EEEEEEEvNS4_8identityES12_S1D_vS1E_EENS_8epilogue10collective6detail29Sm90TmaWarpSpecializedAdapterINS1H_15DefaultEpilogueISI_SJ_SJ_NS1G_6thread17LinearCombinationISI_Li1EffLNS1L_9ScaleType4KindE0ELNS_15FloatRoundStyleE2ESI_EENS1_15EpilogueDefaultEEEEEvvEEEEvNT_6ParamsE,@"STO_CUDA_ENTRY STV_DEFAULT"
_ZN7cutlass13device_kernelINS_4gemm6kernel13GemmUniversalIN4cute5tupleIJiiiiEEENS1_10collective13CollectiveMmaINS1_34MainloopSm90TmaGmmaWarpSpecializedILi3ENS5_IJNS4_1CILi1EEESB_SB_EEENS1_35KernelTmaWarpSpecializedCooperativeEEENS5_IJNSA_ILi256EEENSA_ILi128EEESG_EEENS_10bfloat16_tENS5_IJlSB_lEEESI_SJ_NS4_8TiledMMAINS4_8MMA_AtomIJNS4_4SM904GMMA28MMA_64x128x16_F32BF16BF16_SSILNSN_5MajorE0ELSP_0ELNSN_7ScaleInE1ELSQ_1EEEEEENS4_6LayoutINS5_IJNSA_ILi2EEESB_SB_EEENS5_IJSB_NSA_ILi0EEESW_EEEEENS5_IJNS4_10UnderscoreESZ_SZ_EEEEENS4_13SM90_TMA_LOADENS4_14ComposedLayoutINS4_7SwizzleILi3ELi4ELi3EEENS4_18smem_ptr_flag_bitsILi16EEENST_INS5_IJNSA_ILi8EEENSA_ILi64EEEEEENS5_IJS19_SB_EEEEEEEvNS4_8identityES12_S1D_vS1E_EENS_8epilogue10collective6detail29Sm90TmaWarpSpecializedAdapterINS1H_15DefaultEpilogueISI_SJ_SJ_NS1G_6thread17LinearCombinationISI_Li1EffLNS1L_9ScaleType4KindE0ELNS_15FloatRoundStyleE2ESI_EENS1_15EpilogueDefaultEEEEEvvEEEEvNT_6ParamsE:
[----:B------:R-:W0:Y:S01]  /*0000*/  LDC R1, c[0x0][0x28] ;  /* 0x00000a00ff017b82 */ /* 0x000e220000000800 */
[----:B------:R-:W1:Y:S01]  /*0010*/  S2R R18, SR_TID.X ;  /* 0x0000000000127919 */ /* 0x000e620000002100 */
[----:B------:R-:W-:Y:S01]  /*0020*/  ELECT P0, URZ, PT ;  /* 0x00000000003f782f */ /* 0x000fe20003800000 */
[----:B------:R-:W-:Y:S01]  /*0030*/  BSSY B0, `(.L_x_0) ;  /* 0x000000f000007945 */ /* 0x000fe20003800000 */
[--C-:B-1----:R-:W-:Y:S02]  /*0040*/  SHF.R.U32.HI R0, RZ, 0x5, R18.reuse ;  /* 0x00000005ff007819 */ /* 0x102fe40000011612 */
[----:B------:R-:W-:-:S03]  /*0050*/  SHF.R.U32.HI R22, RZ, 0x7, R18 ;  /* 0x00000007ff167819 */ /* 0x000fc60000011612 */
[----:B------:R-:W1:Y:S04]  /*0060*/  SHFL.IDX PT, R5, R0, RZ, 0x1f ;  /* 0x00001fff00057589 */ /* 0x000e6800000e0000 */
[----:B------:R2:W3:Y:S01]  /*0070*/  SHFL.IDX PT, R8, R22, RZ, 0x1f ;  /* 0x00001fff16087589 */ /* 0x0004e200000e0000 */
[----:B-1----:R-:W-:-:S13]  /*0080*/  ISETP.NE.OR P0, PT, R5, RZ, !P0 ;  /* 0x000000ff0500720c */ /* 0x002fda0004705670 */
[----:B0-23--:R-:W-:Y:S05]  /*0090*/  @P0 BRA `(.L_x_1) ;  /* 0x0000000000200947 */ /* 0x00dfea0003800000 */
[----:B------:R-:W-:Y:S02]  /*00a0*/  ULDC.64 UR4, c[0x0][0x198] ;  /* 0x0000660000047ab9 */ /* 0x000fe40000000a00 */
[----:B------:R-:W-:Y:S02]  /*00b0*/  UIADD3 UR6, UP0, UR4, 0xf0, URZ ;  /* 0x000000f004067890 */ /* 0x000fe4000ff1e03f */
[----:B------:R-:W-:Y:S02]  /*00c0*/  UIADD3 UR4, UP1, UR4, 0x1f0, URZ ;  /* 0x000001f004047890 */ /* 0x000fe4000ff3e03f */
[----:B------:R-:W-:Y:S02]  /*00d0*/  UIADD3.X UR7, URZ, UR5, URZ, UP0, !UPT ;  /* 0x000000053f077290 */ /* 0x000fe400087fe43f */
[----:B------:R-:W-:-:S07]  /*00e0*/  UIADD3.X UR5, URZ, UR5, URZ, UP1, !UPT ;  /* 0x000000053f057290 */ /* 0x000fce0008ffe43f */
[----:B------:R0:W-:Y:S02]  /*00f0*/  UTMACCTL.PF [UR6] ;  /* 0x00000000060079b9 */ /* 0x0001e40008040000 */
[----:B------:R0:W-:Y:S02]  /*0100*/  UTMACCTL.PF [UR4] ;  /* 0x00000000040079b9 */ /* 0x0001e40008040000 */
[----:B0-----:R-:W-:Y:S01]  /*0110*/  NOP ;  /* 0x0000000000007918 */ /* 0x001fe20000000000 */
.L_x_1:
[----:B------:R-:W-:Y:S05]  /*0120*/  BSYNC B0 ;  /* 0x0000000000007941 */ /* 0x000fea0003800000 */
.L_x_0:
[----:B------:R-:W0:Y:S02]  /*0130*/  SHFL.IDX PT, R2, R0, RZ, 0x1f ;  /* 0x00001fff00027589 */ /* 0x000e2400000e0000 */
[----:B0-----:R-:W-:-:S13]  /*0140*/  ISETP.NE.AND P0, PT, R2, RZ, PT ;  /* 0x000000ff0200720c */ /* 0x001fda0003f05270 */
[----:B------:R-:W-:Y:S05]  /*0150*/  @P0 BRA `(.L_x_2) ;  /* 0x0000000000500947 */ /* 0x000fea0003800000 */
[----:B------:R-:W0:Y:S01]  /*0160*/  S2UR UR8, SR_CgaCtaId ;  /* 0x00000000000879c3 */ /* 0x000e220000008800 */
[----:B------:R-:W-:Y:S01]  /*0170*/  UMOV UR4, 0x400 ;  /* 0x0000040000047882 */ /* 0x000fe20000000000 */
[----:B------:R-:W-:Y:S01]  /*0180*/  UMOV UR5, 0x1 ;  /* 0x0000000100057882 */ /* 0x000fe20000000000 */
[----:B------:R-:W-:Y:S01]  /*0190*/  UMOV UR6, 0x100 ;  /* 0x0000010000067882 */ /* 0x000fe20000000000 */
[----:B------:R-:W-:Y:S01]  /*01a0*/  ELECT P0, URZ, PT ;  /* 0x00000000003f782f */ /* 0x000fe20003800000 */
[----:B------:R-:W-:-:S04]  /*01b0*/  UIADD3 UR6, -UR6, 0x100000, URZ ;  /* 0x0010000006067890 */ /* 0x000fc8000fffe13f */
[----:B------:R-:W-:Y:S02]  /*01c0*/  USHF.L.U32 UR7, UR6, 0xb, URZ ;  /* 0x0000000b06077899 */ /* 0x000fe4000800063f */
[----:B------:R-:W-:Y:S02]  /*01d0*/  USHF.L.U32 UR6, UR6, 0x1, URZ ;  /* 0x0000000106067899 */ /* 0x000fe4000800063f */
[----:B0-----:R-:W-:Y:S02]  /*01e0*/  ULEA UR8, UR8, UR4, 0x18 ;  /* 0x0000000408087291 */ /* 0x001fe4000f8ec03f */
[----:B------:R-:W-:-:S04]  /*01f0*/  UIADD3 UR4, -UR5, 0x100000, URZ ;  /* 0x0010000005047890 */ /* 0x000fc8000fffe13f */
[----:B------:R-:W-:Y:S02]  /*0200*/  USHF.L.U32 UR5, UR4, 0xb, URZ ;  /* 0x0000000b04057899 */ /* 0x000fe4000800063f */
[----:B------:R-:W-:Y:S01]  /*0210*/  USHF.L.U32 UR4, UR4, 0x1, URZ ;  /* 0x0000000104047899 */ /* 0x000fe2000800063f */
[----:B------:R-:W0:Y:S11]  /*0220*/  FENCE.VIEW.ASYNC.S ;  /* 0x00000000000073c6 */ /* 0x000e360000000000 */
[----:B0-----:R0:W1:Y:S01]  /*0230*/  SYNCS.EXCH.64 URZ, [UR8], UR4 ;  /* 0x00000004083f75b2 */ /* 0x0010620008000100 */
[----:B------:R0:W2:Y:S01]  /*0240*/  SYNCS.EXCH.64 URZ, [UR8+0x18], UR6 ;  /* 0x00001806083f75b2 */ /* 0x0000a20008000100 */
[----:B------:R0:W3:Y:S01]  /*0250*/  SYNCS.EXCH.64 URZ, [UR8+0x8], UR4 ;  /* 0x00000804083f75b2 */ /* 0x0000e20008000100 */
[----:B------:R0:W4:Y:S01]  /*0260*/  SYNCS.EXCH.64 URZ, [UR8+0x20], UR6 ;  /* 0x00002006083f75b2 */ /* 0x0001220008000100 */
[----:B------:R0:W0:Y:S01]  /*0270*/  SYNCS.EXCH.64 URZ, [UR8+0x10], UR4 ;  /* 0x00001004083f75b2 */ /* 0x0000220008000100 */
[----:B------:R0:W0:Y:S01]  /*0280*/  SYNCS.EXCH.64 URZ, [UR8+0x28], UR6 ;  /* 0x00002806083f75b2 */ /* 0x0000220008000100 */
[----:B------:R-:W-:Y:S01]  /*0290*/  NOP ;  /* 0x0000000000007918 */ /* 0x000fe20000000000 */
.L_x_2:
[----:B------:R-:W5:Y:S01]  /*02a0*/  SHFL.IDX PT, R0, R0, RZ, 0x1f ;  /* 0x00001fff00007589 */ /* 0x000f6200000e0000 */
[----:B------:R-:W-:Y:S01]  /*02b0*/  ELECT P0, URZ, PT ;  /* 0x00000000003f782f */ /* 0x000fe20003800000 */
[----:B------:R-:W1:Y:S01]  /*02c0*/  LDC R2, c[0x0][0x65c] ;  /* 0x00019700ff027b82 */ /* 0x000e620000000800 */
[----:B------:R-:W-:Y:S01]  /*02d0*/  SHF.R.S32.HI R6, RZ, 0x1f, R5 ;  /* 0x0000001fff067819 */ /* 0x000fe20000011405 */
[----:B------:R-:W2:Y:S01]  /*02e0*/  S2R R3, SR_CTAID.Y ;  /* 0x0000000000037919 */ /* 0x000ea20000002600 */
[----:B0-----:R-:W-:Y:S01]  /*02f0*/  UMOV UR4, 0x20 ;  /* 0x0000002000047882 */ /* 0x001fe20000000000 */
[----:B------:R-:W-:Y:S01]  /*0300*/  ISETP.NE.AND P2, PT, R8, RZ, PT ;  /* 0x000000ff0800720c */ /* 0x000fe20003f45270 */
[----:B------:R-:W-:Y:S01]  /*0310*/  NOP ;  /* 0x0000000000007918 */ /* 0x000fe20000000000 */
[----:B------:R-:W0:Y:S01]  /*0320*/  S2R R4, SR_CTAID.X ;  /* 0x0000000000047919 */ /* 0x000e220000002500 */
[----:B------:R-:W-:Y:S01]  /*0330*/  LEA.HI R6, R6, R5, RZ, 0x2 ;  /* 0x0000000506067211 */ /* 0x000fe200078f10ff */
[----:B------:R-:W-:Y:S01]  /*0340*/  NOP ;  /* 0x0000000000007918 */ /* 0x000fe20000000000 */
[----:B-----5:R-:W-:-:S02]  /*0350*/  ISETP.NE.OR P0, PT, R0, RZ, !P0 ;  /* 0x000000ff0000720c */ /* 0x020fc40004705670 */
[----:B-1----:R-:W-:-:S04]  /*0360*/  ISETP.NE.AND P3, PT, R2, 0x1, PT ;  /* 0x000000010200780c */ /* 0x002fc80003f65270 */
[----:B------:R-:W-:Y:S02]  /*0370*/  P2R R0, PR, RZ, 0x8 ;  /* 0x00000008ff007803 */ /* 0x000fe40000000000 */
[----:B------:R-:W-:-:S05]  /*0380*/  LOP3.LUT R0, R6, 0xfffffffc, RZ, 0xc0, !PT ;  /* 0xfffffffc06007812 */ /* 0x000fca00078ec0ff */
[----:B------:R-:W-:Y:S01]  /*0390*/  VOTEU.ALL UP0, P0 ;  /* 0x00000000003f7886 */ /* 0x000fe20000000000 */
[----:B------:R-:W-:Y:S01]  /*03a0*/  IMAD.IADD R0, R5, 0x1, -R0 ;  /* 0x0000000105007824 */ /* 0x000fe200078e0a00 */
[----:B------:R-:W0:Y:S01]  /*03b0*/  @P3 LDC R17, c[0x0][0x10] ;  /* 0x00000400ff113b82 */ /* 0x000e220000000800 */
[----:B------:R-:W-:Y:S01]  /*03c0*/  VOTEU.ALL UP1, P0 ;  /* 0x00000000003f7886 */ /* 0x000fe20000020000 */
[----:B--2---:R-:W-:Y:S01]  /*03d0*/  @P3 IMAD.MOV.U32 R6, RZ, RZ, R3 ;  /* 0x000000ffff063224 */ /* 0x004fe200078e0003 */
[----:B------:R-:W-:Y:S01]  /*03e0*/  @!UP0 UMOV UR6, 0x400 ;  /* 0x0000040000068882 */ /* 0x000fe20000000000 */
[----:B------:R-:W-:-:S04]  /*03f0*/  @!UP0 UIADD3 UR4, -UR4, 0x100000, URZ ;  /* 0x0010000004048890 */ /* 0x000fc8000fffe13f */
[----:B------:R-:W-:Y:S02]  /*0400*/  @!UP0 USHF.L.U32 UR5, UR4, 0xb, URZ ;  /* 0x0000000b04058899 */ /* 0x000fe4000800063f */
[----:B------:R-:W-:Y:S01]  /*0410*/  @!UP0 USHF.L.U32 UR4, UR4, 0x1, URZ ;  /* 0x0000000104048899 */ /* 0x000fe2000800063f */
[----:B------:R-:W-:Y:S02]  /*0420*/  @P3 IMAD.MOV.U32 R7, RZ, RZ, RZ ;  /* 0x000000ffff073224 */ /* 0x000fe400078e00ff */
[----:B------:R-:W-:Y:S01]  /*0430*/  IMAD.MOV.U32 R5, RZ, RZ, RZ ;  /* 0x000000ffff057224 */ /* 0x000fe200078e00ff */
[----:B------:R-:W1:Y:S01]  /*0440*/  @!UP0 S2UR UR7, SR_CgaCtaId ;  /* 0x00000000000789c3 */ /* 0x000e620000008800 */
[----:B------:R-:W-:-:S07]  /*0450*/  @P3 IMAD.MOV.U32 R11, RZ, RZ, RZ ;  /* 0x000000ffff0b3224 */ /* 0x000fce00078e00ff */
[----:B------:R-:W2:Y:S01]  /*0460*/  @!P3 LDC R9, c[0x0][0xc] ;  /* 0x00000300ff09bb82 */ /* 0x000ea20000000800 */
[----:B0-----:R-:W-:-:S04]  /*0470*/  @P3 IMAD.WIDE.U32 R16, R4, R17, R6 ;  /* 0x0000001104103225 */ /* 0x001fc800078e0006 */
[----:B------:R-:W-:Y:S01]  /*0480*/  @P3 IMAD.IADD R17, R17, 0x1, R11 ;  /* 0x0000000111113824 */ /* 0x000fe200078e020b */
[----:B-1----:R-:W-:Y:S01]  /*0490*/  @!UP0 ULEA UR6, UR7, UR6, 0x18 ;  /* 0x0000000607068291 */ /* 0x002fe2000f8ec03f */
[----:B------:R-:W-:Y:S01]  /*04a0*/  VOTEU.ALL UP0, P0 ;  /* 0x00000000003f7886 */ /* 0x000fe20000000000 */
[----:B------:R-:W-:-:S04]  /*04b0*/  ISETP.NE.AND P0, PT, R0, 0x3, PT ;  /* 0x000000030000780c */ /* 0x000fc80003f05270 */
[----:B------:R-:W-:Y:S01]  /*04c0*/  ISETP.EQ.OR P0, PT, R0, RZ, !P0 ;  /* 0x000000ff0000720c */ /* 0x000fe20004702670 */
[----:B--2---:R-:W-:-:S03]  /*04d0*/  @!P3 IMAD.WIDE.U32 R6, R9, R3, R4 ;  /* 0x000000030906b225 */ /* 0x004fc600078e0004 */
[C---:B------:R-:W-:Y:S01]  /*04e0*/  ISETP.EQ.AND P0, PT, R8.reuse, RZ, P0 ;  /* 0x000000ff0800720c */ /* 0x040fe20000702270 */
[----:B------:R-:W-:Y:S01]  /*04f0*/  VIADD R8, R8, 0xffffffff ;  /* 0xffffffff08087836 */ /* 0x000fe20000000000 */
[----:B------:R-:W0:Y:S02]  /*0500*/  FENCE.VIEW.ASYNC.S ;  /* 0x00000000000073c6 */ /* 0x000e240000000000 */
[----:B0-----:R0:W3:Y:S01]  /*0510*/  @!UP0 SYNCS.EXCH.64 URZ, [UR6+0x40], UR4 ;  /* 0x00004004063f85b2 */ /* 0x0010e20008000100 */
[----:B------:R-:W-:Y:S01]  /*0520*/  @!P3 IMAD.MOV.U32 R16, RZ, RZ, R6 ;  /* 0x000000ffff10b224 */ /* 0x000fe200078e0006 */
[----:B------:R-:W-:Y:S01]  /*0530*/  SEL R19, RZ, 0x1, !P0 ;  /* 0x00000001ff137807 */ /* 0x000fe20004000000 */
[----:B------:R-:W-:Y:S01]  /*0540*/  @!P3 IMAD.MOV.U32 R17, RZ, RZ, R7 ;  /* 0x000000ffff11b224 */ /* 0x000fe200078e0007 */
[----:B------:R-:W-:-:S04]  /*0550*/  ISETP.GE.U32.AND P1, PT, R8, 0x2, PT ;  /* 0x000000020800780c */ /* 0x000fc80003f26070 */
[----:B------:R-:W-:Y:S01]  /*0560*/  SEL R19, R19, 0x2, P1 ;  /* 0x0000000213137807 */ /* 0x000fe20000800000 */
[----:B------:R0:W3:Y:S01]  /*0570*/  @!UP1 SYNCS.EXCH.64 URZ, [UR6+0x48], UR4 ;  /* 0x00004804063f95b2 */ /* 0x0000e20008000100 */
[----:B------:R-:W-:Y:S01]  /*0580*/  NOP ;  /* 0x0000000000007918 */ /* 0x000fe20000000000 */
[----:B---34-:R-:W-:Y:S06]  /*0590*/  BAR.SYNC.DEFER_BLOCKING 0x0 ;  /* 0x0000000000007b1d */ /* 0x018fec0000010000 */
[----:B------:R-:W-:Y:S05]  /*05a0*/  @!P2 BRA `(.L_x_3) ;  /* 0x000000ac000ca947 */ /* 0x000fea0003800000 */
[----:B------:R-:W-:-:S13]  /*05b0*/  ISETP.GT.U32.AND P0, PT, R8, 0x1, PT ;  /* 0x000000010800780c */ /* 0x000fda0003f04070 */
[----:B0-----:R-:W-:Y:S05]  /*05c0*/  @P0 EXIT ;  /* 0x000000000000094d */ /* 0x001fea0003800000 */
[----:B------:R-:W-:Y:S01]  /*05d0*/  ULDC.64 UR4, c[0x0][0x650] ;  /* 0x0001940000047ab9 */ /* 0x000fe20000000a00 */
[----:B------:R-:W-:Y:S01]  /*05e0*/  PRMT R0, RZ, 0x7610, R0 ;  /* 0x00007610ff007816 */ /* 0x000fe20000000000 */
[----:B------:R-:W-:Y:S01]  /*05f0*/  IMAD.MOV.U32 R153, RZ, RZ, -0x1 ;  /* 0xffffffffff997424 */ /* 0x000fe200078e00ff */
[----:B------:R-:W-:Y:S01]  /*0600*/  ISETP.GE.U32.AND P0, PT, R16, UR4, PT ;  /* 0x0000000410007c0c */ /* 0x000fe2000bf06070 */
[----:B------:R-:W-:Y:S01]  /*0610*/  IMAD.MOV.U32 R23, RZ, RZ, -0x1 ;  /* 0xffffffffff177424 */ /* 0x000fe200078e00ff */
[----:B------:R-:W-:Y:S02]  /*0620*/  MOV R152, 0xffffffff ;  /* 0xffffffff00987802 */ /* 0x000fe40000000f00 */
[----:B------:R-:W-:-:S13]  /*0630*/  ISETP.GE.U32.AND.EX P0, PT, R17, UR5, PT, P0 ;  /* 0x0000000511007c0c */ /* 0x000fda000bf06100 */
[----:B------:R-:W-:Y:S05]  /*0640*/  @P0 BRA `(.L_x_4) ;  /* 0x0000000400540947 */ /* 0x000fea0003800000 */
[----:B------:R-:W0:Y:S01]  /*0650*/  LDC.64 R14, c[0x0][0x628] ;  /* 0x00018a00ff0e7b82 */ /* 0x000e220000000a00 */
[----:B------:R-:W-:Y:S02]  /*0660*/  IMAD.MOV.U32 R6, RZ, RZ, R16 ;  /* 0x000000ffff067224 */ /* 0x000fe400078e0010 */
[----:B------:R-:W-:-:S05]  /*0670*/  IMAD.MOV.U32 R7, RZ, RZ, R17 ;  /* 0x000000ffff077224 */ /* 0x000fca00078e0011 */
[----:B------:R-:W1:Y:S08]  /*0680*/  LDC R0, c[0x0][0x630] ;  /* 0x00018c00ff007b82 */ /* 0x000e700000000800 */
[----:B------:R-:W2:Y:S01]  /*0690*/  LDC.64 R20, c[0x0][0x620] ;  /* 0x00018800ff147b82 */ /* 0x000ea20000000a00 */
[----:B0-----:R-:W-:-:S04]  /*06a0*/  ISETP.NE.U32.AND P0, PT, R14, RZ, PT ;  /* 0x000000ff0e00720c */ /* 0x001fc80003f05070 */
[----:B------:R-:W-:-:S13]  /*06b0*/  ISETP.NE.AND.EX P0, PT, R15, RZ, PT, P0 ;  /* 0x000000ff0f00720c */ /* 0x000fda0003f05300 */
[----:B-12---:R-:W-:Y:S05]  /*06c0*/  @!P0 BRA `(.L_x_5) ;  /* 0x0000000000288947 */ /* 0x006fea0003800000 */
[----:B------:R-:W0:Y:S02]  /*06d0*/  LDC R11, c[0x0][0x634] ;  /* 0x00018d00ff0b7b82 */ /* 0x000e240000000800 */
[----:B0-----:R-:W-:-:S05]  /*06e0*/  IADD3 R11, P0, R16, R11, RZ ;  /* 0x0000000b100b7210 */ /* 0x001fca0007f1e0ff */
[----:B------:R-:W-:-:S04]  /*06f0*/  IMAD.X R13, RZ, RZ, R17, P0 ;  /* 0x000000ffff0d7224 */ /* 0x000fc800000e0611 */
[----:B------:R-:W-:-:S04]  /*0700*/  IMAD.WIDE.U32 R6, R13, R14, RZ ;  /* 0x0000000e0d067225 */ /* 0x000fc800078e00ff */
[----:B------:R-:W-:-:S04]  /*0710*/  IMAD.WIDE.U32 R8, P0, R11, R15, R6 ;  /* 0x0000000f0b087225 */ /* 0x000fc80007800006 */
[----:B------:R-:W-:-:S04]  /*0720*/  IMAD.WIDE.U32 R6, R11, R14, RZ ;  /* 0x0000000e0b067225 */ /* 0x000fc800078e00ff */
[----:B------:R-:W-:Y:S01]  /*0730*/  IMAD.X R11, RZ, RZ, RZ, P0 ;  /* 0x000000ffff0b7224 */ /* 0x000fe200000e06ff */
[----:B------:R-:W-:Y:S01]  /*0740*/  IADD3 RZ, P0, R7, R8, RZ ;  /* 0x0000000807ff7210 */ /* 0x000fe20007f1e0ff */
[----:B------:R-:W-:-:S04]  /*0750*/  IMAD.MOV.U32 R10, RZ, RZ, R9 ;  /* 0x000000ffff0a7224 */ /* 0x000fc800078e0009 */
[----:B------:R-:W-:-:S08]  /*0760*/  IMAD.WIDE.U32.X R6, R13, R15, R10, P0 ;  /* 0x0000000f0d067225 */ /* 0x000fd000000e040a */
.L_x_5:
[-CC-:B------:R-:W-:Y:S01]  /*0770*/  SHF.R.U64 R23, R6, R0.reuse, R7.reuse ;  /* 0x0000000006177219 */ /* 0x180fe20000001207 */
[----:B------:R-:W0:Y:S01]  /*0780*/  LDC R10, c[0x0][0x618] ;  /* 0x00018600ff0a7b82 */ /* 0x000e220000000800 */
[----:B------:R-:W-:Y:S01]  /*0790*/  SHF.R.U32.HI R5, RZ, R0, R7 ;  /* 0x00000000ff057219 */ /* 0x000fe20000011607 */
[----:B------:R-:W-:Y:S01]  /*07a0*/  ULDC UR4, c[0x0][0x150] ;  /* 0x0000540000047ab9 */ /* 0x000fe20000000800 */
[----:B------:R-:W-:Y:S02]  /*07b0*/  IADD3 R9, P0, RZ, -R23, RZ ;  /* 0x80000017ff097210 */ /* 0x000fe40007f1e0ff */
[----:B------:R-:W-:-:S03]  /*07c0*/  I2FP.F32.U32 R0, R4 ;  /* 0x0000000400007245 */ /* 0x000fc60000201000 */
[----:B------:R-:W1:Y:S01]  /*07d0*/  LDC.64 R28, c[0x0][0x640] ;  /* 0x00019000ff1c7b82 */ /* 0x000e620000000a00 */
[----:B------:R-:W-:Y:S02]  /*07e0*/  IMAD.X R11, RZ, RZ, ~R5, P0 ;  /* 0x000000ffff0b7224 */ /* 0x000fe400000e0e05 */
[----:B------:R-:W-:Y:S01]  /*07f0*/  FMUL R0, R0, UR4 ;  /* 0x0000000400007c20 */ /* 0x000fe20008400000 */
[----:B------:R-:W-:Y:S01]  /*0800*/  IMAD.WIDE.U32 R6, R9, R20, R16 ;  /* 0x0000001409067225 */ /* 0x000fe200078e0010 */
[----:B------:R-:W-:-:S03]  /*0810*/  ULDC UR4, c[0x0][0x154] ;  /* 0x0000550000047ab9 */ /* 0x000fc60000000800 */
[----:B------:R-:W-:Y:S01]  /*0820*/  IMAD R8, R11, R20, RZ ;  /* 0x000000140b087224 */ /* 0x000fe200078e02ff */
[----:B------:R-:W2:Y:S01]  /*0830*/  LDC R5, c[0x0][0x144] ;  /* 0x00005100ff057b82 */ /* 0x000ea20000000800 */
[----:B------:R-:W3:Y:S02]  /*0840*/  F2I.U32.TRUNC.NTZ R0, R0 ;  /* 0x0000000000007305 */ /* 0x000ee4000020f000 */
[----:B------:R-:W-:-:S05]  /*0850*/  IMAD R9, R9, R21, R8 ;  /* 0x0000001509097224 */ /* 0x000fca00078e0208 */
[----:B------:R-:W4:Y:S01]  /*0860*/  LDC R12, c[0x0][0x608] ;  /* 0x00018200ff0c7b82 */ /* 0x000f220000000800 */
[----:B------:R-:W-:Y:S01]  /*0870*/  IADD3 R7, R7, R9, RZ ;  /* 0x0000000907077210 */ /* 0x000fe20007ffe0ff */
[----:B------:R-:W-:-:S03]  /*0880*/  IMAD.MOV.U32 R9, RZ, RZ, -0x1 ;  /* 0xffffffffff097424 */ /* 0x000fc600078e00ff */
[-CC-:B0-----:R-:W-:Y:S02]  /*0890*/  SHF.R.U64 R20, R6, R10.reuse, R7.reuse ;  /* 0x0000000a06147219 */ /* 0x181fe40000001207 */
[----:B------:R-:W-:Y:S01]  /*08a0*/  I2FP.F32.U32 R6, R3 ;  /* 0x0000000300067245 */ /* 0x000fe20000201000 */
[----:B------:R-:W0:Y:S01]  /*08b0*/  LDC R26, c[0x0][0x658] ;  /* 0x00019600ff1a7b82 */ /* 0x000e220000000800 */
[----:B-1----:R-:W-:Y:S01]  /*08c0*/  ISETP.NE.U32.AND P0, PT, R28, RZ, PT ;  /* 0x000000ff1c00720c */ /* 0x002fe20003f05070 */
[----:B---3--:R-:W-:Y:S01]  /*08d0*/  IMAD.MOV R8, RZ, RZ, -R0 ;  /* 0x000000ffff087224 */ /* 0x008fe200078e0a00 */
[----:B------:R-:W-:Y:S01]  /*08e0*/  SHF.R.U32.HI R7, RZ, R10, R7 ;  /* 0x0000000aff077219 */ /* 0x000fe20000011607 */
[----:B------:R-:W-:Y:S01]  /*08f0*/  FMUL R6, R6, UR4 ;  /* 0x0000000406067c20 */ /* 0x000fe20008400000 */
[----:B------:R-:W-:-:S03]  /*0900*/  ISETP.NE.AND.EX P0, PT, R29, RZ, PT, P0 ;  /* 0x000000ff1d00720c */ /* 0x000fc60003f05300 */
[----:B------:R-:W1:Y:S01]  /*0910*/  LDC R14, c[0x0][0x148] ;  /* 0x00005200ff0e7b82 */ /* 0x000e620000000800 */
[----:B--2---:R-:W-:-:S07]  /*0920*/  IMAD R0, R5, R8, R4 ;  /* 0x0000000805007224 */ /* 0x004fce00078e0204 */
[----:B------:R-:W2:Y:S01]  /*0930*/  LDC R24, c[0x0][0x600] ;  /* 0x00018000ff187b82 */ /* 0x000ea20000000800 */
[-CC-:B----4-:R-:W-:Y:S02]  /*0940*/  SHF.R.U64 R30, R20, R12.reuse, R7.reuse ;  /* 0x0000000c141e7219 */ /* 0x190fe40000001207 */
[----:B------:R-:W-:Y:S01]  /*0950*/  SHF.R.U32.HI R5, RZ, R12, R7 ;  /* 0x0000000cff057219 */ /* 0x000fe20000011607 */
[----:B------:R-:W-:Y:S01]  /*0960*/  IMAD.MOV.U32 R7, RZ, RZ, 0x1 ;  /* 0x00000001ff077424 */ /* 0x000fe200078e00ff */
[----:B------:R3:W4:Y:S03]  /*0970*/  F2I.U32.TRUNC.NTZ R12, R6 ;  /* 0x00000006000c7305 */ /* 0x000726000020f000 */
[----:B------:R-:W1:Y:S01]  /*0980*/  LDC R15, c[0x0][0x648] ;  /* 0x00019200ff0f7b82 */ /* 0x000e620000000800 */
[-C--:B0-----:R-:W-:Y:S02]  /*0990*/  SHF.L.U32 R4, R9, R26.reuse, RZ ;  /* 0x0000001a09047219 */ /* 0x081fe400000006ff */
[----:B------:R-:W-:-:S02]  /*09a0*/  SHF.R.U64 R32, R30, R26, R5 ;  /* 0x0000001a1e207219 */ /* 0x000fc40000001205 */
[----:B------:R-:W-:Y:S02]  /*09b0*/  LOP3.LUT R11, RZ, R4, RZ, 0x33, !PT ;  /* 0x00000004ff0b7212 */ /* 0x000fe400078e33ff */
[-C--:B------:R-:W-:Y:S01]  /*09c0*/  SHF.R.U32.HI R5, RZ, R26.reuse, R5 ;  /* 0x0000001aff057219 */ /* 0x080fe20000011605 */
[----:B------:R-:W0:Y:S01]  /*09d0*/  LDC R21, c[0x0][0x638] ;  /* 0x00018e00ff157b82 */ /* 0x000e220000000800 */
[----:B------:R-:W-:Y:S01]  /*09e0*/  SHF.L.U32 R10, R7, R26, RZ ;  /* 0x0000001a070a7219 */ /* 0x000fe200000006ff */
[----:B------:R-:W-:-:S06]  /*09f0*/  IMAD.MOV.U32 R4, RZ, RZ, R32 ;  /* 0x000000ffff047224 */ /* 0x000fcc00078e0020 */
[----:B------:R-:W0:Y:S01]  /*0a00*/  LDC R152, c[0x0][0x610] ;  /* 0x00018400ff987b82 */ /* 0x000e220000000800 */
[----:B---34-:R-:W-:Y:S05]  /*0a10*/  @!P0 BRA `(.L_x_6) ;  /* 0x0000000000288947 */ /* 0x018fea0003800000 */
[----:B------:R-:W3:Y:S02]  /*0a20*/  LDC R9, c[0x0][0x64c] ;  /* 0x00019300ff097b82 */ /* 0x000ee40000000800 */
[----:B---3--:R-:W-:-:S05]  /*0a30*/  IADD3 R9, P0, R32, R9, RZ ;  /* 0x0000000920097210 */ /* 0x008fca0007f1e0ff */
        /* <DEDUP_REMOVED lines=8> */
.L_x_6:
[----:B-1----:R-:W-:Y:S01]  /*0ac0*/  SHF.R.U64 R4, R4, R15, R5 ;  /* 0x0000000f04047219 */ /* 0x002fe20000001205 */
[----:B------:R-:W-:Y:S01]  /*0ad0*/  IMAD.MOV R12, RZ, RZ, -R12 ;  /* 0x000000ffff0c7224 */ /* 0x000fe200078e0a0c */
[----:B------:R-:W-:Y:S02]  /*0ae0*/  LOP3.LUT R11, R30, R11, RZ, 0xc0, !PT ;  /* 0x0000000b1e0b7212 */ /* 0x000fe400078ec0ff */
[----:B--2---:R-:W-:Y:S01]  /*0af0*/  IADD3 R5, R24, -0x1, RZ ;  /* 0xffffffff18057810 */ /* 0x004fe20007ffe0ff */
[----:B------:R-:W-:Y:S02]  /*0b00*/  IMAD.MOV R6, RZ, RZ, -R4 ;  /* 0x000000ffff067224 */ /* 0x000fe400078e0a04 */
[----:B------:R-:W-:Y:S01]  /*0b10*/  @P3 IMAD R0, R14, R12, R3 ;  /* 0x0000000c0e003224 */ /* 0x000fe200078e0203 */
[----:B------:R-:W-:Y:S01]  /*0b20*/  LOP3.LUT R5, R20, R5, RZ, 0xc0, !PT ;  /* 0x0000000514057212 */ /* 0x000fe200078ec0ff */
[----:B------:R-:W-:Y:S02]  /*0b30*/  IMAD R11, R10, R4, R11 ;  /* 0x000000040a0b7224 */ /* 0x000fe400078e020b */
[----:B0-----:R-:W-:-:S02]  /*0b40*/  IMAD R3, R6, R21, R32 ;  /* 0x0000001506037224 */ /* 0x001fc400078e0220 */
[----:B------:R-:W-:Y:S02]  /*0b50*/  IMAD R152, R11, R152, R0 ;  /* 0x000000980b987224 */ /* 0x000fe400078e0200 */
[----:B------:R-:W-:Y:S02]  /*0b60*/  IMAD R3, R3, R24, R5 ;  /* 0x0000001803037224 */ /* 0x000fe400078e0205 */
[----:B------:R-:W-:-:S03]  /*0b70*/  IMAD.MOV.U32 R0, RZ, RZ, 0x1 ;  /* 0x00000001ff007424 */ /* 0x000fc600078e00ff */
[----:B------:R-:W-:Y:S02]  /*0b80*/  SEL R153, R3, R152, !P3 ;  /* 0x0000009803997207 */ /* 0x000fe40005800000 */
[----:B------:R-:W-:-:S07]  /*0b90*/  SEL R152, R152, R3, !P3 ;  /* 0x0000000398987207 */ /* 0x000fce0005800000 */
.L_x_4:
[----:B------:R-:W-:-:S08]  /*0ba0*/  NOP ;  /* 0x0000000000007918 */ /* 0x000fd00000000000 */
[----:B------:R-:W0:Y:S02]  /*0bb0*/  USETMAXREG.TRY_ALLOC.CTAPOOL UP0, 0xe8 ;  /* 0x000000e8000079c8 */ /* 0x000e240008000600 */
[----:B0-----:R-:W-:-:S13]  /*0bc0*/  PLOP3.LUT P0, PT, PT, PT, UP0, 0x80, 0x0 ;  /* 0x000000000000781c */ /* 0x001fda0003f0f008 */
[----:B------:R-:W-:Y:S05]  /*0bd0*/  @!P0 BRA `(.L_x_4) ;  /* 0xfffffffc00f08947 */ /* 0x000fea000383ffff */
[----:B------:R-:W-:Y:S01]  /*0be0*/  ULDC.64 UR4, c[0x0][0x598] ;  /* 0x0001660000047ab9 */ /* 0x000fe20000000a00 */
[----:B------:R-:W-:Y:S01]  /*0bf0*/  ULDC.64 UR36, c[0x0][0x208] ;  /* 0x0000820000247ab9 */ /* 0x000fe20000000a00 */
[----:B------:R-:W-:-:S04]  /*0c00*/  ISETP.NE.U32.AND P0, PT, RZ, UR4, PT ;  /* 0x00000004ff007c0c */ /* 0x000fc8000bf05070 */
[----:B------:R-:W-:-:S13]  /*0c10*/  ISETP.NE.AND.EX P0, PT, RZ, UR5, PT, P0 ;  /* 0x00000005ff007c0c */ /* 0x000fda000bf05300 */
[----:B------:R-:W-:Y:S05]  /*0c20*/  @!P0 BRA `(.L_x_7) ;  /* 0x00000000001c8947 */ /* 0x000fea0003800000 */
[----:B------:R-:W0:Y:S02]  /*0c30*/  LDC.64 R4, c[0x0][0x598] ;  /* 0x00016600ff047b82 */ /* 0x000e240000000a00 */
[----:B0-----:R-:W2:Y:S02]  /*0c40*/  LDG.E.64 R4, desc[UR36][R4.64] ;  /* 0x0000002404047981 */ /* 0x001ea4000c1e1b00 */
[----:B--2---:R-:W-:-:S04]  /*0c50*/  ISETP.NE.U32.AND P0, PT, R4, RZ, PT ;  /* 0x000000ff0400720c */ /* 0x004fc80003f05070 */
[----:B------:R-:W-:-:S13]  /*0c60*/  ISETP.NE.AND.EX P0, PT, R5, RZ, PT, P0 ;  /* 0x000000ff0500720c */ /* 0x000fda0003f05300 */
[----:B------:R-:W-:Y:S05]  /*0c70*/  @!P0 BRA `(.L_x_7) ;  /* 0x0000000000088947 */ /* 0x000fea0003800000 */
[----:B------:R0:W5:Y:S01]  /*0c80*/  LD.E R154, desc[UR36][R4.64] ;  /* 0x00000024049a7980 */ /* 0x000162000c101900 */
[----:B------:R-:W-:Y:S05]  /*0c90*/  BRA `(.L_x_8) ;  /* 0x0000000000247947 */ /* 0x000fea0003800000 */
.L_x_7:
[----:B------:R-:W-:Y:S02]  /*0ca0*/  ULDC.64 UR4, c[0x0][0x588] ;  /* 0x0001620000047ab9 */ /* 0x000fe40000000a00 */
[----:B------:R-:W-:-:S04]  /*0cb0*/  ISETP.NE.U32.AND P0, PT, RZ, UR4, PT ;  /* 0x00000004ff007c0c */ /* 0x000fc8000bf05070 */
[----:B------:R-:W-:-:S13]  /*0cc0*/  ISETP.NE.AND.EX P0, PT, RZ, UR5, PT, P0 ;  /* 0x00000005ff007c0c */ /* 0x000fda000bf05300 */
[----:B------:R-:W-:Y:S05]  /*0cd0*/  @!P0 BRA `(.L_x_9) ;  /* 0x00000000000c8947 */ /* 0x000fea0003800000 */
[----:B------:R-:W0:Y:S02]  /*0ce0*/  LDC.64 R154, c[0x0][0x588] ;  /* 0x00016200ff9a7b82 */ /* 0x000e240000000a00 */
[----:B0-----:R1:W5:Y:S01]  /*0cf0*/  LDG.E R154, desc[UR36][R154.64] ;  /* 0x000000249a9a7981 */ /* 0x001362000c1e1900 */
[----:B------:R-:W-:Y:S05]  /*0d00*/  BRA `(.L_x_8) ;  /* 0x0000000000087947 */ /* 0x000fea0003800000 */
.L_x_9:
[----:B------:R-:W-:Y:S02]  /*0d10*/  ULDC UR4, c[0x0][0x580] ;  /* 0x0001600000047ab9 */ /* 0x000fe40000000800 */
[----:B------:R-:W-:-:S07]  /*0d20*/  IMAD.U32 R154, RZ, RZ, UR4 ;  /* 0x00000004ff9a7e24 */ /* 0x000fce000f8e00ff */
.L_x_8:
[----:B------:R-:W-:Y:S02]  /*0d30*/  ULDC.64 UR4, c[0x0][0x5a0] ;  /* 0x0001680000047ab9 */ /* 0x000fe40000000a00 */
[----:B------:R-:W-:-:S04]  /*0d40*/  ISETP.NE.U32.AND P0, PT, RZ, UR4, PT ;  /* 0x00000004ff007c0c */ /* 0x000fc8000bf05070 */
[----:B------:R-:W-:-:S13]  /*0d50*/  ISETP.NE.AND.EX P0, PT, RZ, UR5, PT, P0 ;  /* 0x00000005ff007c0c */ /* 0x000fda000bf05300 */
[----:B------:R-:W-:Y:S05]  /*0d60*/  @!P0 BRA `(.L_x_10) ;  /* 0x00000000001c8947 */ /* 0x000fea0003800000 */
[----:B0-----:R-:W0:Y:S02]  /*0d70*/  LDC.64 R4, c[0x0][0x5a0] ;  /* 0x00016800ff047b82 */ /* 0x001e240000000a00 */
[----:B0-----:R-:W2:Y:S02]  /*0d80*/  LDG.E.64 R4, desc[UR36][R4.64] ;  /* 0x0000002404047981 */ /* 0x001ea4000c1e1b00 */
[----:B--2---:R-:W-:-:S04]  /*0d90*/  ISETP.NE.U32.AND P0, PT, R4, RZ, PT ;  /* 0x000000ff0400720c */ /* 0x004fc80003f05070 */
[----:B------:R-:W-:-:S13]  /*0da0*/  ISETP.NE.AND.EX P0, PT, R5, RZ, PT, P0 ;  /* 0x000000ff0500720c */ /* 0x000fda0003f05300 */
[----:B------:R-:W-:Y:S05]  /*0db0*/  @!P0 BRA `(.L_x_10) ;  /* 0x0000000000088947 */ /* 0x000fea0003800000 */
[----:B-1----:R0:W5:Y:S01]  /*0dc0*/  LD.E R155, desc[UR36][R4.64] ;  /* 0x00000024049b7980 */ /* 0x002162000c101900 */
[----:B------:R-:W-:Y:S05]  /*0dd0*/  BRA `(.L_x_11) ;  /* 0x0000000000247947 */ /* 0x000fea0003800000 */
.L_x_10:
[----:B------:R-:W-:Y:S02]  /*0de0*/  ULDC.64 UR4, c[0x0][0x590] ;  /* 0x0001640000047ab9 */ /* 0x000fe40000000a00 */
[----:B------:R-:W-:-:S04]  /*0df0*/  ISETP.NE.U32.AND P0, PT, RZ, UR4, PT ;  /* 0x00000004ff007c0c */ /* 0x000fc8000bf05070 */
[----:B------:R-:W-:-:S13]  /*0e00*/  ISETP.NE.AND.EX P0, PT, RZ, UR5, PT, P0 ;  /* 0x00000005ff007c0c */ /* 0x000fda000bf05300 */
[----:B------:R-:W-:Y:S05]  /*0e10*/  @!P0 BRA `(.L_x_12) ;  /* 0x00000000000c8947 */ /* 0x000fea0003800000 */
[----:B0-----:R-:W1:Y:S02]  /*0e20*/  LDC.64 R4, c[0x0][0x590] ;  /* 0x00016400ff047b82 */ /* 0x001e640000000a00 */
[----:B-1----:R1:W5:Y:S01]  /*0e30*/  LDG.E R155, desc[UR36][R4.64] ;  /* 0x00000024049b7981 */ /* 0x002362000c1e1900 */
[----:B------:R-:W-:Y:S05]  /*0e40*/  BRA `(.L_x_11) ;  /* 0x0000000000087947 */ /* 0x000fea0003800000 */
.L_x_12:
[----:B------:R-:W-:Y:S02]  /*0e50*/  ULDC UR4, c[0x0][0x584] ;  /* 0x0001610000047ab9 */ /* 0x000fe40000000800 */
[----:B-1----:R-:W-:-:S07]  /*0e60*/  IMAD.U32 R155, RZ, RZ, UR4 ;  /* 0x00000004ff9b7e24 */ /* 0x002fce000f8e00ff */
.L_x_11:
[----:B------:R-:W-:-:S13]  /*0e70*/  LOP3.LUT P0, RZ, R0, 0xff, RZ, 0xc0, !PT ;  /* 0x000000ff00ff7812 */ /* 0x000fda000780c0ff */
[----:B------:R-:W-:Y:S05]  /*0e80*/  @!P0 EXIT ;  /* 0x000000000000894d */ /* 0x000fea0003800000 */
[----:B------:R-:W-:Y:S01]  /*0e90*/  ULDC UR4, c[0x0][0x28c] ;  /* 0x0000a30000047ab9 */ /* 0x000fe20000000800 */
[----:B------:R-:W-:Y:S01]  /*0ea0*/  LOP3.LUT R164, R19, 0x1, RZ, 0xfc, !PT ;  /* 0x0000000113a47812 */ /* 0x000fe200078efcff */
[----:B------:R-:W-:Y:S01]  /*0eb0*/  UIADD3 UR4, UR4, 0x7f, URZ ;  /* 0x0000007f04047890 */ /* 0x000fe2000fffe03f */
[----:B------:R-:W-:Y:S01]  /*0ec0*/  UMOV UR38, URZ ;  /* 0x0000003f00267c82 */ /* 0x000fe20008000000 */
[----:B------:R-:W-:Y:S02]  /*0ed0*/  UMOV UR39, URZ ;  /* 0x0000003f00277c82 */ /* 0x000fe40008000000 */
[----:B------:R-:W-:-:S04]  /*0ee0*/  USHF.R.S32.HI UR5, URZ, 0x1f, UR4 ;  /* 0x0000001f3f057899 */ /* 0x000fc80008011404 */
[----:B------:R-:W-:-:S04]  /*0ef0*/  ULEA.HI UR5, UR5, UR4, URZ, 0x7 ;  /* 0x0000000405057291 */ /* 0x000fc8000f8f383f */
[----:B------:R-:W-:-:S12]  /*0f00*/  USHF.R.S32.HI UR40, URZ, 0x7, UR5 ;  /* 0x000000073f287899 */ /* 0x000fd80008011405 */
.L_x_284:
[----:B------:R-:W-:Y:S01]  /*0f10*/  LOP3.LUT R0, R18, 0x80, RZ, 0xc0, !PT ;  /* 0x0000008012007812 */ /* 0x000fe200078ec0ff */
[----:B--2---:R-:W2:Y:S01]  /*0f20*/  S2UR UR7, SR_CgaCtaId ;  /* 0x00000000000779c3 */ /* 0x004ea20000008800 */
[----:B------:R-:W-:Y:S02]  /*0f30*/  UMOV UR6, 0x400 ;  /* 0x0000040000067882 */ /* 0x000fe40000000000 */
[----:B------:R-:W-:-:S06]  /*0f40*/  SHF.R.U32.HI R0, RZ, 0x7, R0 ;  /* 0x00000007ff007819 */ /* 0x000fcc0000011600 */
[----:B---3--:R-:W3:Y:S01]  /*0f50*/  SHFL.IDX PT, R0, R0, RZ, 0x1f ;  /* 0x00001fff00007589 */ /* 0x008ee200000e0000 */
[----:B--2---:R-:W-:Y:S01]  /*0f60*/  ULEA UR42, UR7, UR6, 0x18 ;  /* 0x00000006072a7291 */ /* 0x004fe2000f8ec03f */
[----:B---3--:R-:W-:-:S13]  /*0f70*/  R2UR UR4, R0 ;  /* 0x00000000000472ca */ /* 0x008fda00000e0000 */
[----:B------:R-:W-:-:S04]  /*0f80*/  ULEA.HI UR5, UR4, UR4, URZ, 0x1 ;  /* 0x0000000404057291 */ /* 0x000fc8000f8f083f */
[----:B------:R-:W-:-:S04]  /*0f90*/  ULOP3.LUT UR5, UR5, 0x7fffe, URZ, 0xc0, !UPT ;  /* 0x0007fffe05057892 */ /* 0x000fc8000f8ec03f */
[----:B------:R-:W-:-:S03]  /*0fa0*/  UIADD3 UR5, UR4, -UR5, URZ ;  /* 0x8000000504057290 */ /* 0x000fc6000fffe03f */
[----:B------:R-:W-:Y:S01]  /*0fb0*/  ULDC UR4, c[0x0][0x28c] ;  /* 0x0000a30000047ab9 */ /* 0x000fe20000000800 */
[----:B------:R-:W-:Y:S01]  /*0fc0*/  ULEA UR5, UR5, UR42, 0xd ;  /* 0x0000002a05057291 */ /* 0x000fe2000f8e683f */
[----:B------:R-:W-:-:S03]  /*0fd0*/  ISETP.LT.AND P0, PT, RZ, UR4, PT ;  /* 0x00000004ff007c0c */ /* 0x000fc6000bf01270 */
[----:B------:R-:W-:-:S04]  /*0fe0*/  UIADD3 UR5, UR5, 0x100, URZ ;  /* 0x0000010005057890 */ /* 0x000fc8000fffe03f */
[----:B------:R-:W-:-:S04]  /*0ff0*/  USHF.R.U32.HI UR5, URZ, 0x4, UR5 ;  /* 0x000000043f057899 */ /* 0x000fc80008011605 */
[----:B------:R-:W-:Y:S02]  /*1000*/  ULOP3.LUT UR41, UR5, 0x3fff, URZ, 0xc0, !UPT ;  /* 0x00003fff05297892 */ /* 0x000fe4000f8ec03f */
[----:B-1--45:R-:W-:Y:S10]  /*1010*/  @P0 BRA `(.L_x_13) ;  /* 0x0000000000400947 */ /* 0x032ff40003800000 */
[----:B------:R-:W-:Y:S01]  /*1020*/  MOV R0, 0x0 ;  /* 0x0000000000007802 */ /* 0x000fe20000000f00 */
[----:B------:R-:W-:Y:S01]  /*1030*/  ULDC.64 UR4, c[0x4][0x68] ;  /* 0x01001a0000047ab9 */ /* 0x000fe20000000a00 */
[----:B------:R-:W-:Y:S01]  /*1040*/  ULDC.64 UR6, c[0x4][0x8] ;  /* 0x0100020000067ab9 */ /* 0x000fe20000000a00 */
[----:B01----:R-:W-:Y:S01]  /*1050*/  IMAD.U32 R4, RZ, RZ, UR4 ;  /* 0x00000004ff047e24 */ /* 0x003fe2000f8e00ff */
[----:B------:R0:W1:Y:S01]  /*1060*/  LDC.64 R14, c[0x4][R0] ;  /* 0x01000000000e7b82 */ /* 0x0000620000000a00 */
[----:B------:R-:W-:Y:S01]  /*1070*/  IMAD.U32 R5, RZ, RZ, UR5 ;  /* 0x00000005ff057e24 */ /* 0x000fe2000f8e00ff */
[----:B------:R-:W-:Y:S01]  /*1080*/  ULDC.64 UR4, c[0x4][0x70] ;  /* 0x01001c0000047ab9 */ /* 0x000fe20000000a00 */
[----:B------:R-:W-:Y:S01]  /*1090*/  MOV R10, UR6 ;  /* 0x00000006000a7c02 */ /* 0x000fe20008000f00 */
[----:B------:R-:W-:Y:S02]  /*10a0*/  IMAD.U32 R6, RZ, RZ, UR4 ;  /* 0x00000004ff067e24 */ /* 0x000fe4000f8e00ff */
[----:B------:R-:W-:-:S02]  /*10b0*/  IMAD.U32 R7, RZ, RZ, UR5 ;  /* 0x00000005ff077e24 */ /* 0x000fc4000f8e00ff */
[----:B------:R-:W-:Y:S02]  /*10c0*/  IMAD.U32 R11, RZ, RZ, UR7 ;  /* 0x00000007ff0b7e24 */ /* 0x000fe4000f8e00ff */
[----:B------:R-:W-:Y:S02]  /*10d0*/  IMAD.MOV.U32 R8, RZ, RZ, 0x1e1 ;  /* 0x000001e1ff087424 */ /* 0x000fe400078e00ff */
[----:B------:R-:W-:Y:S02]  /*10e0*/  IMAD.MOV.U32 R12, RZ, RZ, 0x1 ;  /* 0x00000001ff0c7424 */ /* 0x000fe400078e00ff */
[----:B0-----:R-:W-:-:S07]  /*10f0*/  IMAD.MOV.U32 R13, RZ, RZ, RZ ;  /* 0x000000ffff0d7224 */ /* 0x001fce00078e00ff */
[----:B------:R-:W-:-:S07]  /*1100*/  LEPC R20, `(.L_x_13) ;  /* 0x000000001014794e */ /* 0x000fce0000000000 */
[----:B-1---5:R-:W-:Y:S05]  /*1110*/  CALL.ABS.NOINC R14 ;  /* 0x000000000e007343 */ /* 0x022fea0003c00000 */
.L_x_13:
[----:B------:R-:W-:-:S13]  /*1120*/  ISETP.NE.AND P0, PT, R164, 0x3, PT ;  /* 0x00000003a400780c */ /* 0x000fda0003f05270 */
[----:B------:R-:W-:Y:S05]  /*1130*/  @!P0 BRA `(.L_x_14) ;  /* 0x0000000000048947 */ /* 0x000fea0003800000 */
[----:B------:R-:W-:Y:S01]  /*1140*/  BPT.TRAP 0x1 ;  /* 0x000000040000795c */ /* 0x000fe20000300000 */
.L_x_14:
[----:B------:R-:W-:Y:S02]  /*1150*/  IMAD.U32 R3, RZ, RZ, UR39 ;  /* 0x00000027ff037e24 */ /* 0x000fe4000f8e00ff */
[----:B------:R-:W-:-:S03]  /*1160*/  IMAD.U32 R0, RZ, RZ, UR38 ;  /* 0x00000026ff007e24 */ /* 0x000fc6000f8e00ff */
[----:B------:R-:W-:Y:S02]  /*1170*/  LEA R3, R3, UR42, 0x3 ;  /* 0x0000002a03037c11 */ /* 0x000fe4000f8e18ff */
[----:B------:R-:W-:-:S04]  /*1180*/  SHF.L.U32 R0, R0, 0x1f, RZ ;  /* 0x0000001f00007819 */ /* 0x000fc800000006ff */
[----:B------:R2:W3:Y:S01]  /*1190*/  SYNCS.PHASECHK.TRANS64.TRYWAIT P1, [R3+URZ], R0 ;  /* 0x00000000030075a7 */ /* 0x0004e2000802017f */
[----:B------:R-:W-:Y:S05]  /*11a0*/  @!P0 BRA `(.L_x_15) ;  /* 0x0000000000048947 */ /* 0x000fea0003800000 */
[----:B------:R-:W-:Y:S01]  /*11b0*/  BPT.TRAP 0x1 ;  /* 0x000000040000795c */ /* 0x000fe20000300000 */
.L_x_15:
[----:B---3--:R-:W-:Y:S05]  /*11c0*/  @P1 BRA `(.L_x_16) ;  /* 0x0000000000081947 */ /* 0x008fea0003800000 */
[----:B------:R-:W3:Y:S02]  /*11d0*/  SYNCS.PHASECHK.TRANS64.TRYWAIT P1, [R3+URZ], R0 ;  /* 0x00000000030075a7 */ /* 0x000ee4000802017f */
[----:B---3--:R-:W-:Y:S05]  /*11e0*/  @!P1 BRA `(.L_x_17) ;  /* 0x000000b400949947 */ /* 0x008fea0003800000 */
.L_x_16:
[----:B------:R-:W-:-:S04]  /*11f0*/  UISETP.LT.AND UP0, UPT, UR40, 0x1, UPT ;  /* 0x000000012800788c */ /* 0x000fc8000bf01270 */
[----:B------:R-:W-:-:S04]  /*1200*/  USEL UR4, UR40, 0x1, UP0 ;  /* 0x0000000128047887 */ /* 0x000fc80008000000 */
[----:B------:R-:W-:-:S06]  /*1210*/  UIADD3 UR4, UR40, -UR4, URZ ;  /* 0x8000000428047290 */ /* 0x000fcc000fffe03f */
[----:B--23--:R-:W-:Y:S01]  /*1220*/  IMAD.U32 R0, RZ, RZ, UR4 ;  /* 0x00000004ff007e24 */ /* 0x00cfe2000f8e00ff */
[----:B------:R-:W-:Y:S05]  /*1230*/  WARPSYNC.ALL ;  /* 0x0000000000007948 */ /* 0x000fea0003800000 */
[----:B------:R-:W-:Y:S01]  /*1240*/  ISETP.GE.AND P1, PT, R0, 0x1, PT ;  /* 0x000000010000780c */ /* 0x000fe20003f26270 */
[----:B------:R-:W-:Y:S01]  /*1250*/  UIADD3 UR4, UR42, 0x30100, URZ ;  /* 0x000301002a047890 */ /* 0x000fe2000fffe03f */
[----:B------:R-:W-:Y:S01]  /*1260*/  WARPGROUP.ARRIVE ;  /* 0x00000000000079c5 */ /* 0x000fe20000000000 */
[----:B------:R-:W-:Y:S01]  /*1270*/  UMOV UR9, 0x40000040 ;  /* 0x4000004000097882 */ /* 0x000fe20000000000 */
[----:B------:R-:W-:Y:S01]  /*1280*/  UMOV UR11, 0x40000040 ;  /* 0x40000040000b7882 */ /* 0x000fe20000000000 */
[----:B------:R-:W-:Y:S01]  /*1290*/  USHF.R.U32.HI UR4, URZ, 0x4, UR4 ;  /* 0x000000043f047899 */ /* 0x000fe20008011604 */
[----:B------:R-:W-:Y:S01]  /*12a0*/  UMOV UR15, UR11 ;  /* 0x0000000b000f7c82 */ /* 0x000fe20008000000 */
[----:B------:R-:W-:-:S02]  /*12b0*/  UMOV UR13, 0x40000040 ;  /* 0x40000040000d7882 */ /* 0x000fc40000000000 */
[----:B------:R-:W-:Y:S02]  /*12c0*/  ULOP3.LUT UR5, UR4, 0x3fff, URZ, 0xc0, !UPT ;  /* 0x00003fff04057892 */ /* 0x000fe4000f8ec03f */
[----:B------:R-:W-:Y:S02]  /*12d0*/  ULOP3.LUT UR4, UR41, 0x10000, URZ, 0xfc, !UPT ;  /* 0x0001000029047892 */ /* 0x000fe4000f8efc3f */
[----:B------:R-:W-:Y:S02]  /*12e0*/  ULOP3.LUT UR5, UR5, 0x10000, URZ, 0xfc, !UPT ;  /* 0x0001000005057892 */ /* 0x000fe4000f8efc3f */
[----:B------:R-:W-:Y:S02]  /*12f0*/  ULEA UR8, UR39, UR4, 0xc ;  /* 0x0000000427087291 */ /* 0x000fe4000f8e603f */
[----:B------:R-:W-:Y:S02]  /*1300*/  ULEA UR6, UR39, UR5, 0xb ;  /* 0x0000000527067291 */ /* 0x000fe4000f8e583f */
[----:B------:R-:W-:-:S05]  /*1310*/  UIADD3 UR12, UR8, 0x400, URZ ;  /* 0x00000400080c7890 */ /* 0x000fca000fffe03f */
[----:B------:R-:W-:Y:S02]  /*1320*/  UMOV UR10, UR6 ;  /* 0x00000006000a7c82 */ /* 0x000fe40008000000 */
[----:B------:R-:W-:Y:S01]  /*1330*/  HGMMA.64x128x16.F32.BF16 R88, gdesc[UR8], RZ, !UPT, gsb0 ;  /* 0x01e00000085879f0 */ /* 0x000fe2000c0018ff */
[----:B------:R-:W-:Y:S02]  /*1340*/  UMOV UR14, UR10 ;  /* 0x0000000a000e7c82 */ /* 0x000fe40008000000 */
[----:B------:R-:W-:Y:S02]  /*1350*/  WARPGROUP.DEPBAR.LE gsb0, 0x0 ;  /* 0x00008000000079c5 */ /* 0x000fe40000010000 */
[----:B------:R-:W-:-:S07]  /*1360*/  WARPGROUP.ARRIVE ;  /* 0x00000000000079c5 */ /* 0x000fce0000000000 */
[----:B------:R-:W-:Y:S01]  /*1370*/  HGMMA.64x128x16.F32.BF16 R24, gdesc[UR12], RZ, !UPT, gsb0 ;  /* 0x01e000000c1879f0 */ /* 0x000fe2000c0018ff */
[----:B------:R-:W-:Y:S02]  /*1380*/  UIADD3 UR12, UR8, 0x2, URZ ;  /* 0x00000002080c7890 */ /* 0x000fe4000fffe03f */
[----:B------:R-:W-:Y:S01]  /*1390*/  UIADD3 UR14, UR6, 0x2, URZ ;  /* 0x00000002060e7890 */ /* 0x000fe2000fffe03f */
[----:B------:R-:W-:Y:S01]  /*13a0*/  UMOV UR13, 0x40000040 ;  /* 0x40000040000d7882 */ /* 0x000fe20000000000 */
[----:B------:R-:W-:Y:S01]  /*13b0*/  UMOV UR15, 0x40000040 ;  /* 0x40000040000f7882 */ /* 0x000fe20000000000 */
[----:B------:R-:W-:Y:S02]  /*13c0*/  WARPGROUP.DEPBAR.LE gsb0, 0x0 ;  /* 0x00008000000079c5 */ /* 0x000fe40000010000 */
[----:B------:R-:W-:-:S06]  /*13d0*/  WARPGROUP.ARRIVE ;  /* 0x00000000000079c5 */ /* 0x000fcc0000000000 */
[----:B------:R-:W-:Y:S01]  /*13e0*/  HGMMA.64x128x16.F32.BF16 R88, gdesc[UR12], R88, gsb0 ;  /* 0x01e000000c5879f0 */ /* 0x000fe20008001858 */
[----:B------:R-:W-:Y:S01]  /*13f0*/  UIADD3 UR12, UR8, 0x402, URZ ;  /* 0x00000402080c7890 */ /* 0x000fe2000fffe03f */
[----:B------:R-:W-:Y:S01]  /*1400*/  UMOV UR13, 0x40000040 ;  /* 0x40000040000d7882 */ /* 0x000fe20000000000 */
[----:B------:R-:W-:Y:S02]  /*1410*/  WARPGROUP.DEPBAR.LE gsb0, 0x0 ;  /* 0x00008000000079c5 */ /* 0x000fe40000010000 */
[----:B------:R-:W-:-:S07]  /*1420*/  WARPGROUP.ARRIVE ;  /* 0x00000000000079c5 */ /* 0x000fce0000000000 */
[----:B------:R-:W-:Y:S01]  /*1430*/  HGMMA.64x128x16.F32.BF16 R24, gdesc[UR12], R24, gsb0 ;  /* 0x01e000000c1879f0 */ /* 0x000fe20008001818 */
        /* <DEDUP_REMOVED lines=71> */
[----:B------:R-:W-:Y:S03]  /*18b0*/  HGMMA.64x128x16.F32.BF16 R24, gdesc[UR12], R24, gsb0 ;  /* 0x01e000000c1879f0 */ /* 0x000fe60008001818 */
[----:B------:R-:W-:Y:S02]  /*18c0*/  WARPGROUP.DEPBAR.LE gsb0, 0x0 ;  /* 0x00008000000079c5 */ /* 0x000fe40000010000 */
[----:B------:R-:W-:Y:S05]  /*18d0*/  @!P1 BRA `(.L_x_18) ;  /* 0x00000008002c9947 */ /* 0x000fea0003800000 */
[----:B------:R-:W-:-:S04]  /*18e0*/  UIADD3 UR6, UR39, 0x1, URZ ;  /* 0x0000000127067890 */ /* 0x000fc8000fffe03f */
[----:B------:R-:W-:-:S04]  /*18f0*/  UISETP.NE.AND UP0, UPT, UR6, 0x3, UPT ;  /* 0x000000030600788c */ /* 0x000fc8000bf05270 */
[----:B------:R-:W-:Y:S02]  /*1900*/  USEL UR7, URZ, 0x1, UP0 ;  /* 0x000000013f077887 */ /* 0x000fe40008000000 */
[----:B------:R-:W-:Y:S02]  /*1910*/  USEL UR6, UR6, URZ, UP0 ;  /* 0x0000003f06067287 */ /* 0x000fe40008000000 */
[----:B------:R-:W-:-:S06]  /*1920*/  ULOP3.LUT UR7, UR38, UR7, URZ, 0x3c, !UPT ;  /* 0x0000000726077292 */ /* 0x000fcc000f8e3c3f */
[----:B01----:R-:W-:Y:S01]  /*1930*/  IMAD.U32 R5, RZ, RZ, UR7 ;  /* 0x00000007ff057e24 */ /* 0x003fe2000f8e00ff */
[----:B------:R-:W-:-:S06]  /*1940*/  UMOV UR7, UR39 ;  /* 0x0000002700077c82 */ /* 0x000fcc0008000000 */
.L_x_25:
[----:B01----:R-:W-:Y:S05]  /*1950*/  @!P0 BRA `(.L_x_19) ;  /* 0x0000000000048947 */ /* 0x003fea0003800000 */
[----:B------:R-:W-:Y:S01]  /*1960*/  BPT.TRAP 0x1 ;  /* 0x000000040000795c */ /* 0x000fe20000300000 */
.L_x_19:
[----:B------:R-:W0:Y:S01]  /*1970*/  S2UR UR9, SR_CgaCtaId ;  /* 0x00000000000979c3 */ /* 0x000e220000008800 */
[----:B------:R-:W-:Y:S01]  /*1980*/  UMOV UR8, 0x400 ;  /* 0x0000040000087882 */ /* 0x000fe20000000000 */
[----:B------:R-:W-:Y:S01]  /*1990*/  SHF.L.U32 R3, R5, 0x1f, RZ ;  /* 0x0000001f05037819 */ /* 0x000fe200000006ff */
[----:B0-----:R-:W-:-:S04]  /*19a0*/  ULEA UR8, UR9, UR8, 0x18 ;  /* 0x0000000809087291 */ /* 0x001fc8000f8ec03f */
[----:B------:R-:W-:-:S09]  /*19b0*/  ULEA UR9, UR6, UR8, 0x3 ;  /* 0x0000000806097291 */ /* 0x000fd2000f8e183f */
[----:B------:R0:W1:Y:S01]  /*19c0*/  SYNCS.PHASECHK.TRANS64.TRYWAIT P1, [UR9], R3 ;  /* 0x00000003ff0075a7 */ /* 0x0000620008020149 */
[----:B------:R-:W-:Y:S05]  /*19d0*/  @!P0 BRA `(.L_x_20) ;  /* 0x0000000000048947 */ /* 0x000fea0003800000 */
[----:B------:R-:W-:Y:S01]  /*19e0*/  BPT.TRAP 0x1 ;  /* 0x000000040000795c */ /* 0x000fe20000300000 */
.L_x_20:
[----:B-1----:R-:W-:Y:S05]  /*19f0*/  @P1 BRA `(.L_x_21) ;  /* 0x0000000000081947 */ /* 0x002fea0003800000 */
[----:B------:R-:W1:Y:S02]  /*1a00*/  SYNCS.PHASECHK.TRANS64.TRYWAIT P1, [UR9], R3 ;  /* 0x00000003ff0075a7 */ /* 0x000e640008020149 */
[----:B-1----:R-:W-:Y:S05]  /*1a10*/  @!P1 BRA `(.L_x_22) ;  /* 0x000000ac009c9947 */ /* 0x002fea0003800000 */
.L_x_21:
[----:B------:R-:W-:Y:S01]  /*1a20*/  ULEA UR12, UR6, UR4, 0xc ;  /* 0x00000004060c7291 */ /* 0x000fe2000f8e603f */
[----:B------:R-:W-:Y:S01]  /*1a30*/  WARPGROUP.ARRIVE ;  /* 0x00000000000079c5 */ /* 0x000fe20000000000 */
[----:B------:R-:W-:Y:S01]  /*1a40*/  ULEA UR10, UR6, UR5, 0xb ;  /* 0x00000005060a7291 */ /* 0x000fe2000f8e583f */
[----:B------:R-:W-:Y:S01]  /*1a50*/  UMOV UR13, 0x40000040 ;  /* 0x40000040000d7882 */ /* 0x000fe20000000000 */
[----:B------:R-:W-:Y:S01]  /*1a60*/  UMOV UR15, 0x40000040 ;  /* 0x40000040000f7882 */ /* 0x000fe20000000000 */
[----:B------:R-:W-:Y:S01]  /*1a70*/  UIADD3 UR16, UR12, 0x400, URZ ;  /* 0x000004000c107890 */ /* 0x000fe2000fffe03f */
[----:B------:R-:W-:-:S03]  /*1a80*/  UMOV UR19, UR15 ;  /* 0x0000000f00137c82 */ /* 0x000fc60008000000 */
[----:B------:R-:W-:Y:S01]  /*1a90*/  UMOV UR14, UR10 ;  /* 0x0000000a000e7c82 */ /* 0x000fe20008000000 */
[----:B------:R-:W-:Y:S01]  /*1aa0*/  UMOV UR17, 0x40000040 ;  /* 0x4000004000117882 */ /* 0x000fe20000000000 */
[----:B------:R-:W-:Y:S01]  /*1ab0*/  HGMMA.64x128x16.F32.BF16 R88, gdesc[UR12], R88, gsb0 ;  /* 0x01e000000c5879f0 */ /* 0x000fe20008001858 */
[----:B------:R-:W-:Y:S02]  /*1ac0*/  UMOV UR18, UR14 ;  /* 0x0000000e00127c82 */ /* 0x000fe40008000000 */
        /* <DEDUP_REMOVED lines=89> */
[----:B------:R-:W-:Y:S01]  /*2060*/  BPT.TRAP 0x1 ;  /* 0x000000040000795c */ /* 0x000fe20000300000 */
.L_x_23:
[----:B------:R-:W-:Y:S01]  /*2070*/  ULEA UR8, UR7, UR8, 0x3 ;  /* 0x0000000807087291 */ /* 0x000fe2000f8e183f */
[----:B------:R-:W-:-:S03]  /*2080*/  ISETP.GT.U32.AND P1, PT, R19, 0x1, PT ;  /* 0x000000011300780c */ /* 0x000fc60003f24070 */
[----:B------:R-:W-:-:S04]  /*2090*/  UIADD3 UR8, UR8, 0x18, URZ ;  /* 0x0000001808087890 */ /* 0x000fc8000fffe03f */
[----:B------:R-:W-:-:S09]  /*20a0*/  UPRMT UR8, URZ, 0x654, UR8 ;  /* 0x000006543f087896 */ /* 0x000fd20008000008 */
[----:B------:R-:W-:Y:S01]  /*20b0*/  SYNCS.ARRIVE.TRANS64.RED.A1T0 RZ, [UR8], RZ ;  /* 0x000000ffffff79a7 */ /* 0x000fe20008100408 */
[----:B------:R-:W-:Y:S05]  /*20c0*/  @P1 BRA `(.L_x_24) ;  /* 0x0000000000041947 */ /* 0x000fea0003800000 */
[----:B------:R-:W-:Y:S01]  /*20d0*/  BPT.TRAP 0x1 ;  /* 0x000000040000795c */ /* 0x000fe20000300000 */
.L_x_24:
[----:B------:R-:W-:Y:S01]  /*20e0*/  UIADD3 UR6, UR6, 0x1, URZ ;  /* 0x0000000106067890 */ /* 0x000fe2000fffe03f */
[C---:B------:R-:W-:Y:S01]  /*20f0*/  ISETP.GT.AND P1, PT, R0.reuse, 0x1, PT ;  /* 0x000000010000780c */ /* 0x040fe20003f24270 */
[----:B------:R-:W-:Y:S01]  /*2100*/  UIADD3 UR7, UR7, 0x1, URZ ;  /* 0x0000000107077890 */ /* 0x000fe2000fffe03f */
[----:B------:R-:W-:Y:S01]  /*2110*/  IADD3 R0, R0, -0x1, RZ ;  /* 0xffffffff00007810 */ /* 0x000fe20007ffe0ff */
[----:B------:R-:W-:Y:S02]  /*2120*/  UISETP.NE.AND UP0, UPT, UR6, 0x3, UPT ;  /* 0x000000030600788c */ /* 0x000fe4000bf05270 */
[----:B------:R-:W-:Y:S02]  /*2130*/  UISETP.NE.AND UP1, UPT, UR7, 0x3, UPT ;  /* 0x000000030700788c */ /* 0x000fe4000bf25270 */
[----:B------:R-:W-:Y:S02]  /*2140*/  USEL UR8, URZ, 0x1, UP0 ;  /* 0x000000013f087887 */ /* 0x000fe40008000000 */
[----:B------:R-:W-:-:S02]  /*2150*/  USEL UR6, UR6, URZ, UP0 ;  /* 0x0000003f06067287 */ /* 0x000fc40008000000 */
[----:B------:R-:W-:Y:S02]  /*2160*/  USEL UR7, UR7, URZ, UP1 ;  /* 0x0000003f07077287 */ /* 0x000fe40008800000 */
[----:B------:R-:W-:Y:S01]  /*2170*/  LOP3.LUT R5, R5, UR8, RZ, 0x3c, !PT ;  /* 0x0000000805057c12 */ /* 0x000fe2000f8e3cff */
[----:B------:R-:W-:Y:S09]  /*2180*/  @P1 BRA `(.L_x_25) ;  /* 0xfffffff400f01947 */ /* 0x000ff2000383ffff */
.L_x_18:
[----:B------:R-:W2:Y:S02]  /*2190*/  LDC R0, c[0x0][0x28c] ;  /* 0x0000a300ff007b82 */ /* 0x000ea40000000800 */
[----:B--2---:R-:W-:-:S13]  /*21a0*/  ISETP.GE.AND P1, PT, R0, 0x1, PT ;  /* 0x000000010000780c */ /* 0x004fda0003f26270 */
[----:B------:R-:W-:Y:S05]  /*21b0*/  @!P1 BRA `(.L_x_26) ;  /* 0x0000000000489947 */ /* 0x000fea0003800000 */
[----:B------:R-:W-:Y:S05]  /*21c0*/  @!P0 BRA `(.L_x_27) ;  /* 0x0000000000048947 */ /* 0x000fea0003800000 */
[----:B------:R-:W-:Y:S01]  /*21d0*/  BPT.TRAP 0x1 ;  /* 0x000000040000795c */ /* 0x000fe20000300000 */
.L_x_27:
[----:B------:R-:W2:Y:S01]  /*21e0*/  S2UR UR7, SR_CgaCtaId ;  /* 0x00000000000779c3 */ /* 0x000ea20000008800 */
[----:B------:R-:W-:Y:S01]  /*21f0*/  UISETP.LT.AND UP0, UPT, UR40, 0x1, UPT ;  /* 0x000000012800788c */ /* 0x000fe2000bf01270 */
[----:B------:R-:W-:-:S03]  /*2200*/  ISETP.GT.U32.AND P0, PT, R19, 0x1, PT ;  /* 0x000000011300780c */ /* 0x000fc60003f04070 */
[----:B------:R-:W-:-:S04]  /*2210*/  USEL UR6, UR40, 0x1, UP0 ;  /* 0x0000000128067887 */ /* 0x000fc80008000000 */
[----:B------:R-:W-:-:S04]  /*2220*/  UIADD3 UR6, UR39, UR40, -UR6 ;  /* 0x0000002827067290 */ /* 0x000fc8000fffe806 */
[----:B------:R-:W-:-:S04]  /*2230*/  UIMAD.WIDE.U32 UR4, UR6, -0x55555555, URZ ;  /* 0xaaaaaaab060478a5 */ /* 0x000fc8000f8e003f */
[----:B------:R-:W-:-:S03]  /*2240*/  USHF.R.U32.HI UR4, URZ, 0x1, UR5 ;  /* 0x000000013f047899 */ /* 0x000fc60008011605 */
[----:B------:R-:W-:Y:S01]  /*2250*/  UMOV UR5, 0x400 ;  /* 0x0000040000057882 */ /* 0x000fe20000000000 */
[----:B------:R-:W-:Y:S02]  /*2260*/  UIMAD UR6, UR4, -0x3, UR6 ;  /* 0xfffffffd040678a4 */ /* 0x000fe4000f8e0206 */
[----:B--2---:R-:W-:-:S04]  /*2270*/  ULEA UR5, UR7, UR5, 0x18 ;  /* 0x0000000507057291 */ /* 0x004fc8000f8ec03f */
[----:B------:R-:W-:-:S04]  /*2280*/  ULEA UR6, UR6, UR5, 0x3 ;  /* 0x0000000506067291 */ /* 0x000fc8000f8e183f */
[----:B------:R-:W-:-:S04]  /*2290*/  UIADD3 UR6, UR6, 0x18, URZ ;  /* 0x0000001806067890 */ /* 0x000fc8000fffe03f */
[----:B------:R-:W-:-:S09]  /*22a0*/  UPRMT UR6, URZ, 0x654, UR6 ;  /* 0x000006543f067896 */ /* 0x000fd20008000006 */
[----:B------:R-:W-:Y:S01]  /*22b0*/  SYNCS.ARRIVE.TRANS64.RED.A1T0 RZ, [UR6], RZ ;  /* 0x000000ffffff79a7 */ /* 0x000fe20008100406 */
[----:B------:R-:W-:Y:S05]  /*22c0*/  @P0 BRA `(.L_x_26) ;  /* 0x0000000000040947 */ /* 0x000fea0003800000 */
[----:B------:R-:W-:Y:S01]  /*22d0*/  BPT.TRAP 0x1 ;  /* 0x000000040000795c */ /* 0x000fe20000300000 */
.L_x_26:
[----:B------:R-:W2:Y:S01]  /*22e0*/  LDC R6, c[0x0][0x288] ;  /* 0x0000a200ff067b82 */ /* 0x000ea20000000800 */
[----:B01----:R-:W-:Y:S01]  /*22f0*/  LOP3.LUT R4, R18, 0x60, RZ, 0xc0, !PT ;  /* 0x0000006012047812 */ /* 0x003fe200078ec0ff */
[----:B------:R-:W-:Y:S01]  /*2300*/  IMAD.SHL.U32 R13, R153, 0x80, RZ ;  /* 0x00000080990d7824 */ /* 0x000fe200078e00ff */
[----:B------:R-:W-:Y:S01]  /*2310*/  UIADD3 UR39, UR40, UR39, URZ ;  /* 0x0000002728277290 */ /* 0x000fe2000fffe03f */
[----:B------:R-:W-:Y:S01]  /*2320*/  SHF.R.U32.HI R3, RZ, 0x2, R18 ;  /* 0x00000002ff037819 */ /* 0x000fe20000011612 */
[----:B------:R-:W-:Y:S01]  /*2330*/  IMAD.SHL.U32 R15, R152, 0x100, RZ ;  /* 0x00000100980f7824 */ /* 0x000fe200078e00ff */
[----:B------:R-:W-:Y:S01]  /*2340*/  SHF.R.U32.HI R10, RZ, 0x1, R4 ;  /* 0x00000001ff0a7819 */ /* 0x000fe20000011604 */
[----:B------:R-:W-:Y:S01]  /*2350*/  UISETP.GT.U32.AND UP0, UPT, UR39, 0x2, UPT ;  /* 0x000000022700788c */ /* 0x000fe2000bf04070 */
[----:B------:R-:W-:Y:S01]  /*2360*/  LOP3.LUT R4, R18, 0x3, RZ, 0xc0, !PT ;  /* 0x0000000312047812 */ /* 0x000fe200078ec0ff */
[----:B------:R-:W-:Y:S01]  /*2370*/  ULDC UR7, c[0x0][0x284] ;  /* 0x0000a10000077ab9 */ /* 0x000fe20000000800 */
[----:B------:R-:W-:Y:S01]  /*2380*/  LOP3.LUT R0, R22, 0x1, RZ, 0xc0, !PT ;  /* 0x0000000116007812 */ /* 0x000fe200078ec0ff */
[----:B------:R-:W-:Y:S01]  /*2390*/  UISETP.LT.U32.AND UP0, UPT, UR40, 0x3, UP0 ;  /* 0x000000032800788c */ /* 0x000fe20008701070 */
[----:B------:R-:W-:Y:S01]  /*23a0*/  LOP3.LUT R3, R3, 0x7, RZ, 0xc0, !PT ;  /* 0x0000000703037812 */ /* 0x000fe200078ec0ff */
[----:B------:R-:W-:Y:S01]  /*23b0*/  UISETP.GE.U32.AND UP1, UPT, UR40, 0x3, UPT ;  /* 0x000000032800788c */ /* 0x000fe2000bf26070 */
[----:B------:R-:W-:Y:S01]  /*23c0*/  SHF.R.S32.HI R21, RZ, 0x1f, R23 ;  /* 0x0000001fff157819 */ /* 0x000fe20000011417 */
[----:B------:R-:W-:Y:S01]  /*23d0*/  IMAD.SHL.U32 R8, R0, 0x40, RZ ;  /* 0x0000004000087824 */ /* 0x000fe200078e00ff */
[----:B------:R-:W-:Y:S01]  /*23e0*/  IADD3 R5, RZ, -R10, -R3 ;  /* 0x8000000aff057210 */ /* 0x000fe20007ffe803 */
[----:B------:R-:W-:Y:S01]  /*23f0*/  ULDC.64 UR8, c[0x0][0x5d0] ;  /* 0x0001740000087ab9 */ /* 0x000fe20000000a00 */
[----:B------:R-:W-:-:S02]  /*2400*/  UIMAD.WIDE.U32 UR4, UR39, -0x55555555, URZ ;  /* 0xaaaaaaab270478a5 */ /* 0x000fc4000f8e003f */
[----:B------:R-:W-:Y:S01]  /*2410*/  USEL UR6, URZ, 0x1, !UP0 ;  /* 0x000000013f067887 */ /* 0x000fe2000c000000 */
[----:B------:R-:W-:Y:S01]  /*2420*/  LOP3.LUT R3, R8, 0x40, R3, 0xe2, !PT ;  /* 0x0000004008037812 */ /* 0x000fe200078ee203 */
[----:B------:R-:W-:Y:S01]  /*2430*/  IMAD.WIDE R8, R152, 0x100, RZ ;  /* 0x0000010098087825 */ /* 0x000fe200078e02ff */
[----:B------:R-:W-:Y:S01]  /*2440*/  USHF.R.U32.HI UR4, URZ, 0x1, UR5 ;  /* 0x000000013f047899 */ /* 0x000fe20008011605 */
[----:B--2---:R-:W-:Y:S01]  /*2450*/  ISETP.GE.AND P0, PT, R13, R6, PT ;  /* 0x000000060d00720c */ /* 0x004fe20003f06270 */
[----:B------:R-:W-:Y:S01]  /*2460*/  ULOP3.LUT UR38, UR38, UR6, URZ, 0x3c, !UPT ;  /* 0x0000000626267292 */ /* 0x000fe2000f8e3c3f */
[----:B------:R-:W-:Y:S01]  /*2470*/  IMAD R12, R4, -0x2, R6 ;  /* 0xfffffffe040c7824 */ /* 0x000fe200078e0206 */
[----:B------:R-:W-:Y:S01]  /*2480*/  LOP3.LUT R153, R8, R3, R10, 0xfe, !PT ;  /* 0x0000000308997212 */ /* 0x000fe200078efe0a */
[----:B------:R-:W-:Y:S01]  /*2490*/  IMAD.SHL.U32 R6, R18, 0x2, RZ ;  /* 0x0000000212067824 */ /* 0x000fe200078e00ff */
[----:B------:R-:W-:Y:S01]  /*24a0*/  ISETP.GE.OR P0, PT, R15, UR7, P0 ;  /* 0x000000070f007c0c */ /* 0x000fe20008706670 */
[----:B------:R-:W-:Y:S01]  /*24b0*/  IMAD R4, R21, UR8, RZ ;  /* 0x0000000815047c24 */ /* 0x000fe2000f8e02ff */
[----:B------:R-:W-:Y:S01]  /*24c0*/  UIMAD UR39, UR4, -0x3, UR39 ;  /* 0xfffffffd042778a4 */ /* 0x000fe2000f8e0227 */
[----:B------:R-:W-:Y:S01]  /*24d0*/  IMAD R0, R0, -0x40, R5 ;  /* 0xffffffc000007824 */ /* 0x000fe200078e0205 */
[----:B------:R-:W-:Y:S01]  /*24e0*/  LOP3.LUT R6, R13, 0x6, R6, 0xf8, !PT ;  /* 0x000000060d067812 */ /* 0x000fe200078ef806 */
[----:B------:R-:W-:Y:S01]  /*24f0*/  IMAD R11, R23, UR9, R4 ;  /* 0x00000009170b7c24 */ /* 0x000fe2000f8e0204 */
[----:B------:R-:W-:Y:S01]  /*2500*/  @UP1 ULOP3.LUT UR38, UR38, 0x1, UR4, 0x78, !UPT ;  /* 0x0000000126261892 */ /* 0x000fe2000f8e7804 */
[----:B------:R-:W-:Y:S01]  /*2510*/  IMAD.MOV.U32 R152, RZ, RZ, -0x1 ;  /* 0xffffffffff987424 */ /* 0x000fe200078e00ff */
[----:B------:R-:W-:-:S02]  /*2520*/  SHF.R.S32.HI R7, RZ, 0x1f, R6 ;  /* 0x0000001fff077819 */ /* 0x000fc40000011406 */
[----:B------:R-:W-:Y:S01]  /*2530*/  IADD3 R3, -R15, UR7, R0 ;  /* 0x000000070f037c10 */ /* 0x000fe2000fffe100 */
[----:B------:R-:W-:Y:S02]  /*2540*/  IMAD.IADD R0, R12, 0x1, -R13 ;  /* 0x000000010c007824 */ /* 0x000fe400078e0a0d */
[----:B------:R-:W-:-:S04]  /*2550*/  IMAD.WIDE.U32 R4, R23, UR8, R6 ;  /* 0x0000000817047c25 */ /* 0x000fc8000f8e0006 */
[----:B------:R-:W-:Y:S02]  /*2560*/  IMAD.IADD R11, R5, 0x1, R11 ;  /* 0x00000001050b7824 */ /* 0x000fe400078e020b */
[----:B------:R-:W-:Y:S01]  /*2570*/  IMAD.MOV.U32 R10, RZ, RZ, R4 ;  /* 0x000000ffff0a7224 */ /* 0x000fe200078e0004 */
[----:B------:R-:W-:Y:S06]  /*2580*/  @P0 BRA `(.L_x_28) ;  /* 0x00000084006c0947 */ /* 0x000fec0003800000 */
[----:B------:R-:W0:Y:S01]  /*2590*/  LDC.64 R4, c[0x0][0x5c8] ;  /* 0x00017200ff047b82 */ /* 0x000e220000000a00 */
[----:B-----5:R-:W-:Y:S01]  /*25a0*/  FSETP.NEU.AND P0, PT, R155, RZ, PT ;  /* 0x000000ff9b00720b */ /* 0x020fe20003f0d000 */
[----:B------:R-:W-:Y:S01]  /*25b0*/  BSSY B0, `(.L_x_28) ;  /* 0x0000858000007945 */ /* 0x000fe20003800000 */
[----:B------:R-:W-:-:S04]  /*25c0*/  ISETP.GT.AND P3, PT, R3, RZ, PT ;  /* 0x000000ff0300720c */ /* 0x000fc80003f64270 */
[----:B------:R-:W-:Y:S01]  /*25d0*/  ISETP.GT.AND P1, PT, R0, RZ, P3 ;  /* 0x000000ff0000720c */ /* 0x000fe20001f24270 */
[-C--:B0-----:R-:W-:Y:S02]  /*25e0*/  IMAD R12, R9, R4.reuse, RZ ;  /* 0x00000004090c7224 */ /* 0x081fe400078e02ff */
[----:B------:R-:W-:-:S04]  /*25f0*/  IMAD.WIDE.U32 R166, R153, R4, R10 ;  /* 0x0000000499a67225 */ /* 0x000fc800078e000a */
[----:B------:R-:W-:-:S05]  /*2600*/  IMAD R11, R153, R5, R12 ;  /* 0x00000005990b7224 */ /* 0x000fca00078e020c */
[----:B------:R-:W-:Y:S01]  /*2610*/  IADD3 R169, R167, R11, RZ ;  /* 0x0000000ba7a97210 */ /* 0x000fe20007ffe0ff */
[----:B------:R-:W-:Y:S06]  /*2620*/  @!P0 BRA `(.L_x_29) ;  /* 0x00000060000c8947 */ /* 0x000fec0003800000 */
[----:B------:R-:W0:Y:S01]  /*2630*/  LDC.64 R12, c[0x0][0x5b8] ;  /* 0x00016e00ff0c7b82 */ /* 0x000e220000000a00 */
[----:B------:R-:W-:-:S07]  /*2640*/  ULDC.64 UR4, c[0x0][0x5c0] ;  /* 0x0001700000047ab9 */ /* 0x000fce0000000a00 */
[----:B------:R-:W1:Y:S08]  /*2650*/  LDC.64 R14, c[0x0][0x5b0] ;  /* 0x00016c00ff0e7b82 */ /* 0x000e700000000a00 */
[----:B------:R-:W2:Y:S01]  /*2660*/  LDC.64 R10, c[0x0][0x5a8] ;  /* 0x00016a00ff0a7b82 */ /* 0x000ea20000000a00 */
[----:B0-----:R-:W-:-:S04]  /*2670*/  IMAD R20, R21, R12, RZ ;  /* 0x0000000c15147224 */ /* 0x001fc800078e02ff */
[C---:B------:R-:W-:Y:S02]  /*2680*/  IMAD R13, R23.reuse, R13, R20 ;  /* 0x0000000d170d7224 */ /* 0x040fe400078e0214 */
[----:B------:R-:W-:-:S04]  /*2690*/  IMAD.WIDE.U32 R20, R23, R12, R6 ;  /* 0x0000000c17147225 */ /* 0x000fc800078e0006 */
[----:B-1----:R-:W-:Y:S02]  /*26a0*/  IMAD R156, R9, R14, RZ ;  /* 0x0000000e099c7224 */ /* 0x002fe400078e02ff */
[----:B------:R-:W-:Y:S02]  /*26b0*/  IMAD.IADD R157, R21, 0x1, R13 ;  /* 0x00000001159d7824 */ /* 0x000fe400078e020d */
[----:B------:R-:W-:Y:S02]  /*26c0*/  IMAD R167, R153, R15, R156 ;  /* 0x0000000f99a77224 */ /* 0x000fe400078e029c */
[----:B------:R-:W-:-:S04]  /*26d0*/  IMAD.MOV.U32 R156, RZ, RZ, R20 ;  /* 0x000000ffff9c7224 */ /* 0x000fc800078e0014 */
[----:B------:R-:W-:-:S04]  /*26e0*/  IMAD.WIDE.U32 R158, R153, R14, R156 ;  /* 0x0000000e999e7225 */ /* 0x000fc800078e009c */
[----:B------:R-:W-:Y:S01]  /*26f0*/  IMAD.IADD R159, R159, 0x1, R167 ;  /* 0x000000019f9f7824 */ /* 0x000fe200078e02a7 */
[----:B--2---:R-:W-:-:S04]  /*2700*/  LEA R160, P0, R158, R10, 0x1 ;  /* 0x0000000a9ea07211 */ /* 0x004fc800078008ff */
[----:B------:R-:W-:-:S05]  /*2710*/  LEA.HI.X R161, R158, R11, R159, 0x1, P0 ;  /* 0x0000000b9ea17211 */ /* 0x000fca00000f0c9f */
[----:B------:R-:W2:Y:S01]  /*2720*/  @P1 LDG.E.LTC128B.U16 R165, desc[UR36][R160.64] ;  /* 0x00000024a0a51981 */ /* 0x000ea2000c1e1520 */
[----:B------:R-:W-:Y:S01]  /*2730*/  IMAD.WIDE.U32 R162, R153, R14, R6 ;  /* 0x0000000e99a27225 */ /* 0x000fe200078e0006 */
[----:B------:R-:W-:Y:S01]  /*2740*/  ISETP.GT.AND P2, PT, R0, 0x1, P3 ;  /* 0x000000010000780c */ /* 0x000fe20001f44270 */
[----:B------:R-:W-:Y:S02]  /*2750*/  BSSY B1, `(.L_x_30) ;  /* 0x0000012000017945 */ /* 0x000fe40003800000 */
[----:B------:R-:W-:Y:S02]  /*2760*/  IMAD.IADD R163, R167, 0x1, R163 ;  /* 0x00000001a7a37824 */ /* 0x000fe400078e02a3 */
[----:B------:R-:W-:-:S04]  /*2770*/  IMAD.WIDE.U32 R162, R23, R12, R162 ;  /* 0x0000000c17a27225 */ /* 0x000fc800078e00a2 */
[----:B--2---:R-:W-:-:S04]  /*2780*/  IMAD.U32 R158, R165, 0x10000, RZ ;  /* 0x00010000a59e7824 */ /* 0x004fc800078e00ff */
[----:B------:R-:W-:Y:S01]  /*2790*/  FMUL R159, R158, R155 ;  /* 0x0000009b9e9f7220 */ /* 0x000fe20000400000 */
[----:B------:R-:W-:-:S03]  /*27a0*/  LEA R158, P0, R166, UR4, 0x1 ;  /* 0x00000004a69e7c11 */ /* 0x000fc6000f8008ff */
[----:B------:R-:W-:Y:S01]  /*27b0*/  FFMA R159, R88, R154, R159 ;  /* 0x0000009a589f7223 */ /* 0x000fe2000000009f */
[----:B------:R-:W-:-:S04]  /*27c0*/  IMAD.IADD R88, R13, 0x1, R163 ;  /* 0x000000010d587824 */ /* 0x000fc800078e02a3 */
[----:B------:R-:W-:Y:S02]  /*27d0*/  F2FP.BF16.F32.PACK_AB R161, RZ, R159 ;  /* 0x0000009fffa1723e */ /* 0x000fe400000010ff */
[----:B------:R-:W-:Y:S02]  /*27e0*/  LEA.HI.X R159, R166, UR5, R169, 0x1, P0 ;  /* 0x00000005a69f7c11 */ /* 0x000fe400080f0ca9 */
[----:B------:R-:W-:Y:S02]  /*27f0*/  PRMT R163, R161, 0x7610, R163 ;  /* 0x00007610a1a37816 */ /* 0x000fe400000000a3 */
[----:B------:R-:W-:-:S03]  /*2800*/  LEA R160, P0, R162, R10, 0x1 ;  /* 0x0000000aa2a07211 */ /* 0x000fc600078008ff */
[----:B------:R0:W-:Y:S01]  /*2810*/  @P1 STG.E.U16 desc[UR36][R158.64], R163 ;  /* 0x000000a39e001986 */ /* 0x0001e2000c101524 */
[----:B------:R-:W-:Y:S01]  /*2820*/  LEA.HI.X R161, R162, R11, R88, 0x1, P0 ;  /* 0x0000000ba2a17211 */ /* 0x000fe200000f0c58 */
[C---:B------:R-:W-:Y:S01]  /*2830*/  IMAD.SHL.U32 R162, R14.reuse, 0x8, RZ ;  /* 0x000000080ea27824 */ /* 0x040fe200078e00ff */
[----:B0-----:R-:W-:Y:S01]  /*2840*/  SHF.L.U64.HI R163, R14, 0x3, R15 ;  /* 0x000000030ea37819 */ /* 0x001fe2000001020f */
[----:B------:R-:W-:Y:S06]  /*2850*/  @!P2 BRA `(.L_x_31) ;  /* 0x000000000004a947 */ /* 0x000fec0003800000 */
[----:B------:R0:W5:Y:S02]  /*2860*/  LDG.E.LTC128B.U16 R165, desc[UR36][R160.64+0x2] ;  /* 0x00000224a0a57981 */ /* 0x000164000c1e1520 */
.L_x_31:
[----:B------:R-:W-:Y:S05]  /*2870*/  BSYNC B1 ;  /* 0x0000000000017941 */ /* 0x000fea0003800000 */
.L_x_30:
[----:B-----5:R-:W-:Y:S01]  /*2880*/  IMAD.U32 R88, R165, 0x10000, RZ ;  /* 0x00010000a5587824 */ /* 0x020fe200078e00ff */
[----:B------:R-:W-:Y:S01]  /*2890*/  ISETP.GT.AND P0, PT, R3, 0x8, PT ;  /* 0x000000080300780c */ /* 0x000fe20003f04270 */
[----:B------:R-:W-:Y:S01]  /*28a0*/  IMAD.WIDE.U32 R170, R153, R14, R162 ;  /* 0x0000000e99aa7225 */ /* 0x000fe200078e00a2 */
[----:B------:R-:W-:-:S03]  /*28b0*/  PRMT R172, R165, 0x7610, R172 ;  /* 0x00007610a5ac7816 */ /* 0x000fc600000000ac */
[----:B------:R-:W-:Y:S01]  /*28c0*/  FMUL R88, R88, R155 ;  /* 0x0000009b58587220 */ /* 0x000fe20000400000 */
[----:B------:R-:W-:Y:S02]  /*28d0*/  ISETP.GT.AND P1, PT, R0, RZ, P0 ;  /* 0x000000ff0000720c */ /* 0x000fe40000724270 */
[----:B------:R-:W-:Y:S01]  /*28e0*/  IADD3 R169, R167, R171, RZ ;  /* 0x000000aba7a97210 */ /* 0x000fe20007ffe0ff */
[----:B------:R-:W-:Y:S01]  /*28f0*/  FFMA R89, R89, R154, R88 ;  /* 0x0000009a59597223 */ /* 0x000fe20000000058 */
[----:B------:R-:W-:-:S04]  /*2900*/  IADD3 R166, P4, R20, R170, RZ ;  /* 0x000000aa14a67210 */ /* 0x000fc80007f9e0ff */
[----:B------:R-:W-:Y:S01]  /*2910*/  F2FP.BF16.F32.PACK_AB R168, RZ, R89 ;  /* 0x00000059ffa8723e */ /* 0x000fe200000010ff */
[----:B------:R-:W-:Y:S01]  /*2920*/  IMAD.X R167, R169, 0x1, R157, P4 ;  /* 0x00000001a9a77824 */ /* 0x000fe200020e069d */
[----:B------:R-:W-:Y:S02]  /*2930*/  LEA R88, P4, R166, R10, 0x1 ;  /* 0x0000000aa6587211 */ /* 0x000fe400078808ff */
[----:B------:R-:W-:Y:S02]  /*2940*/  PRMT R171, R168, 0x7610, R171 ;  /* 0x00007610a8ab7816 */ /* 0x000fe400000000ab */
[----:B------:R-:W-:-:S03]  /*2950*/  LEA.HI.X R89, R166, R11, R167, 0x1, P4 ;  /* 0x0000000ba6597211 */ /* 0x000fc600020f0ca7 */
[----:B------:R1:W-:Y:S04]  /*2960*/  @P2 STG.E.U16 desc[UR36][R158.64+0x2], R171 ;  /* 0x000002ab9e002986 */ /* 0x0003e8000c101524 */
[----:B------:R2:W3:Y:S01]  /*2970*/  @P1 LDG.E.LTC128B.U16 R172, desc[UR36][R88.64] ;  /* 0x0000002458ac1981 */ /* 0x0004e2000c1e1520 */
[----:B------:R-:W-:Y:S01]  /*2980*/  IMAD.SHL.U32 R165, R4, 0x10, RZ ;  /* 0x0000001004a57824 */ /* 0x000fe200078e00ff */
[----:B------:R-:W-:Y:S01]  /*2990*/  IADD3 R170, P2, R6, R170, RZ ;  /* 0x000000aa06aa7210 */ /* 0x000fe20007f5e0ff */
[----:B------:R-:W-:Y:S03]  /*29a0*/  BSSY B1, `(.L_x_32) ;  /* 0x0000011000017945 */ /* 0x000fe60003800000 */
[----:B------:R-:W-:Y:S01]  /*29b0*/  IADD3 R168, P4, R165, R158, RZ ;  /* 0x0000009ea5a87210 */ /* 0x000fe20007f9e0ff */
[----:B-1----:R-:W-:Y:S01]  /*29c0*/  IMAD.X R171, R7, 0x1, R169, P2 ;  /* 0x0000000107ab7824 */ /* 0x002fe200010e06a9 */
[----:B------:R-:W-:Y:S01]  /*29d0*/  ISETP.GT.AND P2, PT, R0, 0x1, P0 ;  /* 0x000000010000780c */ /* 0x000fe20000744270 */
[----:B------:R-:W-:-:S03]  /*29e0*/  IMAD.WIDE.U32 R170, R23, R12, R170 ;  /* 0x0000000c17aa7225 */ /* 0x000fc600078e00aa */
[----:B--2---:R-:W-:Y:S01]  /*29f0*/  LEA R88, P5, R170, R10, 0x1 ;  /* 0x0000000aaa587211 */ /* 0x004fe200078a08ff */
[----:B---3--:R-:W-:-:S04]  /*2a00*/  IMAD.U32 R166, R172, 0x10000, RZ ;  /* 0x00010000aca67824 */ /* 0x008fc800078e00ff */
[----:B------:R-:W-:Y:S01]  /*2a10*/  FMUL R167, R166, R155 ;  /* 0x0000009ba6a77220 */ /* 0x000fe20000400000 */
[----:B------:R-:W-:-:S03]  /*2a20*/  IMAD.IADD R166, R13, 0x1, R171 ;  /* 0x000000010da67824 */ /* 0x000fc600078e02ab */
[----:B------:R-:W-:Y:S01]  /*2a30*/  FFMA R90, R90, R154, R167 ;  /* 0x0000009a5a5a7223 */ /* 0x000fe200000000a7 */
[----:B------:R-:W-:Y:S02]  /*2a40*/  SHF.L.U64.HI R167, R4, 0x4, R5 ;  /* 0x0000000404a77819 */ /* 0x000fe40000010205 */
[----:B------:R-:W-:Y:S02]  /*2a50*/  LEA.HI.X R89, R170, R11, R166, 0x1, P5 ;  /* 0x0000000baa597211 */ /* 0x000fe400028f0ca6 */
[----:B------:R-:W-:Y:S01]  /*2a60*/  F2FP.BF16.F32.PACK_AB R90, RZ, R90 ;  /* 0x0000005aff5a723e */ /* 0x000fe200000010ff */
[----:B------:R-:W-:-:S05]  /*2a70*/  IMAD.X R169, R167, 0x1, R159, P4 ;  /* 0x00000001a7a97824 */ /* 0x000fca00020e069f */
[----:B------:R1:W-:Y:S01]  /*2a80*/  @P1 STG.E.U16 desc[UR36][R168.64], R90 ;  /* 0x0000005aa8001986 */ /* 0x0003e2000c101524 */
[----:B------:R-:W-:Y:S05]  /*2a90*/  @!P2 BRA `(.L_x_33) ;  /* 0x000000000004a947 */ /* 0x000fea0003800000 */
[----:B------:R2:W5:Y:S02]  /*2aa0*/  LDG.E.LTC128B.U16 R172, desc[UR36][R88.64+0x2] ;  /* 0x0000022458ac7981 */ /* 0x000564000c1e1520 */
.L_x_33:
[----:B------:R-:W-:Y:S05]  /*2ab0*/  BSYNC B1 ;  /* 0x0000000000017941 */ /* 0x000fea0003800000 */
.L_x_32:
[----:B-1---5:R-:W-:Y:S01]  /*2ac0*/  IMAD.U32 R90, R172, 0x10000, RZ ;  /* 0x00010000ac5a7824 */ /* 0x022fe200078e00ff */
[----:B------:R-:W-:Y:S01]  /*2ad0*/  ISETP.GT.AND P1, PT, R0, 0x8, P3 ;  /* 0x000000080000780c */ /* 0x000fe20001f24270 */
[----:B------:R-:W-:Y:S02]  /*2ae0*/  BSSY B1, `(.L_x_34) ;  /* 0x000000a000017945 */ /* 0x000fe40003800000 */
[----:B------:R-:W-:-:S04]  /*2af0*/  FMUL R90, R90, R155 ;  /* 0x0000009b5a5a7220 */ /* 0x000fc80000400000 */
[----:B------:R-:W-:Y:S01]  /*2b00*/  FFMA R90, R91, R154, R90 ;  /* 0x0000009a5b5a7223 */ /* 0x000fe2000000005a */
[----:B------:R-:W-:-:S04]  /*2b10*/  @P2 MOV R91, R169 ;  /* 0x000000a9005b2202 */ /* 0x000fc80000000f00 */
[----:B------:R-:W-:-:S04]  /*2b20*/  F2FP.BF16.F32.PACK_AB R90, RZ, R90 ;  /* 0x0000005aff5a723e */ /* 0x000fc800000010ff */
[----:B------:R-:W-:Y:S01]  /*2b30*/  PRMT R166, R90, 0x7610, R166 ;  /* 0x000076105aa67816 */ /* 0x000fe200000000a6 */
[----:B------:R-:W-:-:S05]  /*2b40*/  @P2 IMAD.MOV.U32 R90, RZ, RZ, R168 ;  /* 0x000000ffff5a2224 */ /* 0x000fca00078e00a8 */
[----:B------:R1:W-:Y:S01]  /*2b50*/  @P2 STG.E.U16 desc[UR36][R90.64+0x2], R166 ;  /* 0x000002a65a002986 */ /* 0x0003e2000c101524 */
[----:B------:R-:W-:Y:S05]  /*2b60*/  @!P1 BRA `(.L_x_35) ;  /* 0x0000000000049947 */ /* 0x000fea0003800000 */
[----:B------:R3:W5:Y:S02]  /*2b70*/  LDG.E.LTC128B.U16 R172, desc[UR36][R160.64+0x10] ;  /* 0x00001024a0ac7981 */ /* 0x000764000c1e1520 */
.L_x_35:
[----:B------:R-:W-:Y:S05]  /*2b80*/  BSYNC B1 ;  /* 0x0000000000017941 */ /* 0x000fea0003800000 */
.L_x_34:
[----:B-1---5:R-:W-:Y:S01]  /*2b90*/  IMAD.U32 R90, R172, 0x10000, RZ ;  /* 0x00010000ac5a7824 */ /* 0x022fe200078e00ff */
[----:B------:R-:W-:Y:S01]  /*2ba0*/  ISETP.GT.AND P2, PT, R0, 0x9, P3 ;  /* 0x000000090000780c */ /* 0x000fe20001f44270 */
[----:B------:R-:W-:Y:S02]  /*2bb0*/  BSSY B1, `(.L_x_36) ;  /* 0x000000a000017945 */ /* 0x000fe40003800000 */
[----:B------:R-:W-:Y:S01]  /*2bc0*/  FMUL R91, R90, R155 ;  /* 0x0000009b5a5b7220 */ /* 0x000fe20000400000 */
[----:B------:R-:W-:-:S03]  /*2bd0*/  @P1 IMAD.MOV.U32 R90, RZ, RZ, R158 ;  /* 0x000000ffff5a1224 */ /* 0x000fc600078e009e */
[----:B------:R-:W-:-:S05]  /*2be0*/  FFMA R91, R92, R154, R91 ;  /* 0x0000009a5c5b7223 */ /* 0x000fca000000005b */
[----:B------:R-:W-:-:S04]  /*2bf0*/  F2FP.BF16.F32.PACK_AB R91, RZ, R91 ;  /* 0x0000005bff5b723e */ /* 0x000fc800000010ff */
[----:B------:R-:W-:Y:S01]  /*2c00*/  PRMT R92, R91, 0x7610, R92 ;  /* 0x000076105b5c7816 */ /* 0x000fe2000000005c */
[----:B------:R-:W-:-:S05]  /*2c10*/  @P1 IMAD.MOV.U32 R91, RZ, RZ, R159 ;  /* 0x000000ffff5b1224 */ /* 0x000fca00078e009f */
[----:B------:R1:W-:Y:S01]  /*2c20*/  @P1 STG.E.U16 desc[UR36][R90.64+0x10], R92 ;  /* 0x0000105c5a001986 */ /* 0x0003e2000c101524 */
[----:B------:R-:W-:Y:S05]  /*2c30*/  @!P2 BRA `(.L_x_37) ;  /* 0x000000000004a947 */ /* 0x000fea0003800000 */
[----:B------:R4:W5:Y:S02]  /*2c40*/  LDG.E.LTC128B.U16 R172, desc[UR36][R160.64+0x12] ;  /* 0x00001224a0ac7981 */ /* 0x000964000c1e1520 */
.L_x_37:
[----:B------:R-:W-:Y:S05]  /*2c50*/  BSYNC B1 ;  /* 0x0000000000017941 */ /* 0x000fea0003800000 */
.L_x_36:
[----:B-1---5:R-:W-:Y:S01]  /*2c60*/  IMAD.U32 R90, R172, 0x10000, RZ ;  /* 0x00010000ac5a7824 */ /* 0x022fe200078e00ff */
[----:B------:R-:W-:Y:S01]  /*2c70*/  ISETP.GT.AND P1, PT, R0, 0x8, P0 ;  /* 0x000000080000780c */ /* 0x000fe20000724270 */
[----:B------:R-:W-:Y:S01]  /*2c80*/  @P2 IMAD.MOV.U32 R91, RZ, RZ, R159 ;  /* 0x000000ffff5b2224 */ /* 0x000fe200078e009f */
[----:B------:R-:W-:Y:S01]  /*2c90*/  BSSY B1, `(.L_x_38) ;  /* 0x0000009000017945 */ /* 0x000fe20003800000 */
[----:B------:R-:W-:-:S04]  /*2ca0*/  FMUL R90, R90, R155 ;  /* 0x0000009b5a5a7220 */ /* 0x000fc80000400000 */
[----:B------:R-:W-:-:S05]  /*2cb0*/  FFMA R90, R93, R154, R90 ;  /* 0x0000009a5d5a7223 */ /* 0x000fca000000005a */
[----:B------:R-:W-:-:S04]  /*2cc0*/  F2FP.BF16.F32.PACK_AB R90, RZ, R90 ;  /* 0x0000005aff5a723e */ /* 0x000fc800000010ff */
[----:B------:R-:W-:Y:S01]  /*2cd0*/  PRMT R92, R90, 0x7610, R92 ;  /* 0x000076105a5c7816 */ /* 0x000fe2000000005c */
[----:B------:R-:W-:-:S05]  /*2ce0*/  @P2 IMAD.MOV.U32 R90, RZ, RZ, R158 ;  /* 0x000000ffff5a2224 */ /* 0x000fca00078e009e */
[----:B------:R1:W-:Y:S01]  /*2cf0*/  @P2 STG.E.U16 desc[UR36][R90.64+0x12], R92 ;  /* 0x0000125c5a002986 */ /* 0x0003e2000c101524 */
[----:B------:R-:W-:Y:S05]  /*2d00*/  @!P1 BRA `(.L_x_39) ;  /* 0x0000000000049947 */ /* 0x000fea0003800000 */
[----:B------:R0:W5:Y:S02]  /*2d10*/  LDG.E.LTC128B.U16 R172, desc[UR36][R88.64+0x10] ;  /* 0x0000102458ac7981 */ /* 0x000164000c1e1520 */
.L_x_39:
[----:B------:R-:W-:Y:S05]  /*2d20*/  BSYNC B1 ;  /* 0x0000000000017941 */ /* 0x000fea0003800000 */
.L_x_38:
[----:B-1---5:R-:W-:Y:S01]  /*2d30*/  IMAD.U32 R90, R172, 0x10000, RZ ;  /* 0x00010000ac5a7824 */ /* 0x022fe200078e00ff */
[----:B------:R-:W-:Y:S01]  /*2d40*/  ISETP.GT.AND P2, PT, R0, 0x9, P0 ;  /* 0x000000090000780c */ /* 0x000fe20000744270 */
[----:B------:R-:W-:Y:S02]  /*2d50*/  BSSY B1, `(.L_x_40) ;  /* 0x000000a000017945 */ /* 0x000fe40003800000 */
[----:B------:R-:W-:Y:S01]  /*2d60*/  FMUL R91, R90, R155 ;  /* 0x0000009b5a5b7220 */ /* 0x000fe20000400000 */
[----:B------:R-:W-:-:S03]  /*2d70*/  @P1 IMAD.MOV.U32 R90, RZ, RZ, R168 ;  /* 0x000000ffff5a1224 */ /* 0x000fc600078e00a8 */
[----:B------:R-:W-:-:S05]  /*2d80*/  FFMA R91, R94, R154, R91 ;  /* 0x0000009a5e5b7223 */ /* 0x000fca000000005b */
[----:B------:R-:W-:-:S04]  /*2d90*/  F2FP.BF16.F32.PACK_AB R91, RZ, R91 ;  /* 0x0000005bff5b723e */ /* 0x000fc800000010ff */
[----:B------:R-:W-:Y:S02]  /*2da0*/  PRMT R92, R91, 0x7610, R92 ;  /* 0x000076105b5c7816 */ /* 0x000fe4000000005c */
[----:B------:R-:W-:-:S05]  /*2db0*/  @P1 MOV R91, R169 ;  /* 0x000000a9005b1202 */ /* 0x000fca0000000f00 */
[----:B------:R1:W-:Y:S01]  /*2dc0*/  @P1 STG.E.U16 desc[UR36][R90.64+0x10], R92 ;  /* 0x0000105c5a001986 */ /* 0x0003e2000c101524 */
[----:B------:R-:W-:Y:S05]  /*2dd0*/  @!P2 BRA `(.L_x_41) ;  /* 0x000000000004a947 */ /* 0x000fea0003800000 */
[----:B------:R0:W5:Y:S02]  /*2de0*/  LDG.E.LTC128B.U16 R172, desc[UR36][R88.64+0x12] ;  /* 0x0000122458ac7981 */ /* 0x000164000c1e1520 */
.L_x_41:
[----:B------:R-:W-:Y:S05]  /*2df0*/  BSYNC B1 ;  /* 0x0000000000017941 */ /* 0x000fea0003800000 */
.L_x_40:
        /* <DEDUP_REMOVED lines=12> */
.L_x_43:
[----:B------:R-:W-:Y:S05]  /*2ec0*/  BSYNC B1 ;  /* 0x0000000000017941 */ /* 0x000fea0003800000 */
.L_x_42:
        /* <DEDUP_REMOVED lines=12> */
.L_x_45:
[----:B------:R-:W-:Y:S05]  /*2f90*/  BSYNC B1 ;  /* 0x0000000000017941 */ /* 0x000fea0003800000 */
.L_x_44:
[----:B-1---5:R-:W-:Y:S01]  /*2fa0*/  IMAD.U32 R90, R172, 0x10000, RZ ;  /* 0x00010000ac5a7824 */ /* 0x022fe200078e00ff */
[----:B------:R-:W-:Y:S01]  /*2fb0*/  @P2 MOV R91, R159 ;  /* 0x0000009f005b2202 */ /* 0x000fe20000000f00 */
[----:B------:R-:W-:Y:S01]  /*2fc0*/  BSSY B1, `(.L_x_46) ;  /* 0x000000a000017945 */ /* 0x000fe20003800000 */
[----:B------:R-:W-:Y:S01]  /*2fd0*/  ISETP.GT.AND P1, PT, R0, 0x10, P0 ;  /* 0x000000100000780c */ /* 0x000fe20000724270 */
        /* <DEDUP_REMOVED lines=8> */
.L_x_47:
[----:B------:R-:W-:Y:S05]  /*3060*/  BSYNC B1 ;  /* 0x0000000000017941 */ /* 0x000fea0003800000 */
.L_x_46:
        /* <DEDUP_REMOVED lines=12> */
.L_x_49:
[----:B------:R-:W-:Y:S05]  /*3130*/  BSYNC B1 ;  /* 0x0000000000017941 */ /* 0x000fea0003800000 */
.L_x_48:
        /* <DEDUP_REMOVED lines=12> */
.L_x_51:
[----:B------:R-:W-:Y:S05]  /*3200*/  BSYNC B1 ;  /* 0x0000000000017941 */ /* 0x000fea0003800000 */
.L_x_50:
        /* <DEDUP_REMOVED lines=12> */
.L_x_53:
[----:B------:R-:W-:Y:S05]  /*32d0*/  BSYNC B1 ;  /* 0x0000000000017941 */ /* 0x000fea0003800000 */
.L_x_52:
        /* <DEDUP_REMOVED lines=12> */
.L_x_55:
[----:B------:R-:W-:Y:S05]  /*33a0*/  BSYNC B1 ;  /* 0x0000000000017941 */ /* 0x000fea0003800000 */
.L_x_54:
        /* <DEDUP_REMOVED lines=12> */
.L_x_57:
[----:B------:R-:W-:Y:S05]  /*3470*/  BSYNC B1 ;  /* 0x0000000000017941 */ /* 0x000fea0003800000 */
.L_x_56:
        /* <DEDUP_REMOVED lines=12> */
.L_x_59:
[----:B------:R-:W-:Y:S05]  /*3540*/  BSYNC B1 ;  /* 0x0000000000017941 */ /* 0x000fea0003800000 */
.L_x_58:
        /* <DEDUP_REMOVED lines=12> */
.L_x_61:
[----:B------:R-:W-:Y:S05]  /*3610*/  BSYNC B1 ;  /* 0x0000000000017941 */ /* 0x000fea0003800000 */
.L_x_60:
        /* <DEDUP_REMOVED lines=12> */
.L_x_63:
[----:B------:R-:W-:Y:S05]  /*36e0*/  BSYNC B1 ;  /* 0x0000000000017941 */ /* 0x000fea0003800000 */
.L_x_62:
        /* <DEDUP_REMOVED lines=12> */
.L_x_65:
[----:B------:R-:W-:Y:S05]  /*37b0*/  BSYNC B1 ;  /* 0x0000000000017941 */ /* 0x000fea0003800000 */
.L_x_64:
        /* <DEDUP_REMOVED lines=12> */
.L_x_67:
[----:B------:R-:W-:Y:S05]  /*3880*/  BSYNC B1 ;  /* 0x0000000000017941 */ /* 0x000fea0003800000 */
.L_x_66:
        /* <DEDUP_REMOVED lines=12> */
.L_x_69:
[----:B------:R-:W-:Y:S05]  /*3950*/  BSYNC B1 ;  /* 0x0000000000017941 */ /* 0x000fea0003800000 */
.L_x_68:
        /* <DEDUP_REMOVED lines=12> */
.L_x_71:
[----:B------:R-:W-:Y:S05]  /*3a20*/  BSYNC B1 ;  /* 0x0000000000017941 */ /* 0x000fea0003800000 */
.L_x_70:
        /* <DEDUP_REMOVED lines=12> */
.L_x_73:
[----:B------:R-:W-:Y:S05]  /*3af0*/  BSYNC B1 ;  /* 0x0000000000017941 */ /* 0x000fea0003800000 */
.L_x_72:
        /* <DEDUP_REMOVED lines=12> */
.L_x_75:
[----:B------:R-:W-:Y:S05]  /*3bc0*/  BSYNC B1 ;  /* 0x0000000000017941 */ /* 0x000fea0003800000 */
.L_x_74:
        /* <DEDUP_REMOVED lines=12> */
.L_x_77:
[----:B------:R-:W-:Y:S05]  /*3c90*/  BSYNC B1 ;  /* 0x0000000000017941 */ /* 0x000fea0003800000 */
.L_x_76:
        /* <DEDUP_REMOVED lines=12> */
.L_x_79:
[----:B------:R-:W-:Y:S05]  /*3d60*/  BSYNC B1 ;  /* 0x0000000000017941 */ /* 0x000fea0003800000 */
.L_x_78:
        /* <DEDUP_REMOVED lines=12> */
.L_x_81:
[----:B------:R-:W-:Y:S05]  /*3e30*/  BSYNC B1 ;  /* 0x0000000000017941 */ /* 0x000fea0003800000 */
.L_x_80:
        /* <DEDUP_REMOVED lines=12> */
.L_x_83:
[----:B------:R-:W-:Y:S05]  /*3f00*/  BSYNC B1 ;  /* 0x0000000000017941 */ /* 0x000fea0003800000 */
.L_x_82:
        /* <DEDUP_REMOVED lines=12> */
.L_x_85:
[----:B------:R-:W-:Y:S05]  /*3fd0*/  BSYNC B1 ;  /* 0x0000000000017941 */ /* 0x000fea0003800000 */
.L_x_84:
        /* <DEDUP_REMOVED lines=12> */
.L_x_87:
[----:B------:R-:W-:Y:S05]  /*40a0*/  BSYNC B1 ;  /* 0x0000000000017941 */ /* 0x000fea0003800000 */
.L_x_86:
        /* <DEDUP_REMOVED lines=12> */
.L_x_89:
[----:B------:R-:W-:Y:S05]  /*4170*/  BSYNC B1 ;  /* 0x0000000000017941 */ /* 0x000fea0003800000 */
.L_x_88:
        /* <DEDUP_REMOVED lines=12> */
.L_x_91:
[----:B------:R-:W-:Y:S05]  /*4240*/  BSYNC B1 ;  /* 0x0000000000017941 */ /* 0x000fea0003800000 */
.L_x_90:
        /* <DEDUP_REMOVED lines=12> */
.L_x_93:
[----:B------:R-:W-:Y:S05]  /*4310*/  BSYNC B1 ;  /* 0x0000000000017941 */ /* 0x000fea0003800000 */
.L_x_92:
        /* <DEDUP_REMOVED lines=12> */
.L_x_95:
[----:B------:R-:W-:Y:S05]  /*43e0*/  BSYNC B1 ;  /* 0x0000000000017941 */ /* 0x000fea0003800000 */
.L_x_94:
        /* <DEDUP_REMOVED lines=12> */
.L_x_97:
[----:B------:R-:W-:Y:S05]  /*44b0*/  BSYNC B1 ;  /* 0x0000000000017941 */ /* 0x000fea0003800000 */
.L_x_96:
        /* <DEDUP_REMOVED lines=12> */
.L_x_99:
[----:B------:R-:W-:Y:S05]  /*4580*/  BSYNC B1 ;  /* 0x0000000000017941 */ /* 0x000fea0003800000 */
.L_x_98:
        /* <DEDUP_REMOVED lines=12> */
.L_x_101:
[----:B------:R-:W-:Y:S05]  /*4650*/  BSYNC B1 ;  /* 0x0000000000017941 */ /* 0x000fea0003800000 */
.L_x_100:
        /* <DEDUP_REMOVED lines=12> */
.L_x_103:
[----:B------:R-:W-:Y:S05]  /*4720*/  BSYNC B1 ;  /* 0x0000000000017941 */ /* 0x000fea0003800000 */
.L_x_102:
        /* <DEDUP_REMOVED lines=12> */
.L_x_105:
[----:B------:R-:W-:Y:S05]  /*47f0*/  BSYNC B1 ;  /* 0x0000000000017941 */ /* 0x000fea0003800000 */
.L_x_104:
        /* <DEDUP_REMOVED lines=12> */
.L_x_107:
[----:B------:R-:W-:Y:S05]  /*48c0*/  BSYNC B1 ;  /* 0x0000000000017941 */ /* 0x000fea0003800000 */
.L_x_106:
        /* <DEDUP_REMOVED lines=12> */
.L_x_109:
[----:B------:R-:W-:Y:S05]  /*4990*/  BSYNC B1 ;  /* 0x0000000000017941 */ /* 0x000fea0003800000 */
.L_x_108:
        /* <DEDUP_REMOVED lines=12> */
.L_x_111:
[----:B------:R-:W-:Y:S05]  /*4a60*/  BSYNC B1 ;  /* 0x0000000000017941 */ /* 0x000fea0003800000 */
.L_x_110:
        /* <DEDUP_REMOVED lines=12> */
.L_x_113:
[----:B------:R-:W-:Y:S05]  /*4b30*/  BSYNC B1 ;  /* 0x0000000000017941 */ /* 0x000fea0003800000 */
.L_x_112:
        /* <DEDUP_REMOVED lines=12> */
.L_x_115:
[----:B------:R-:W-:Y:S05]  /*4c00*/  BSYNC B1 ;  /* 0x0000000000017941 */ /* 0x000fea0003800000 */
.L_x_114:
        /* <DEDUP_REMOVED lines=12> */
.L_x_117:
[----:B------:R-:W-:Y:S05]  /*4cd0*/  BSYNC B1 ;  /* 0x0000000000017941 */ /* 0x000fea0003800000 */
.L_x_116:
        /* <DEDUP_REMOVED lines=12> */
.L_x_119:
[----:B------:R-:W-:Y:S05]  /*4da0*/  BSYNC B1 ;  /* 0x0000000000017941 */ /* 0x000fea0003800000 */
.L_x_118:
        /* <DEDUP_REMOVED lines=12> */
.L_x_121:
[----:B------:R-:W-:Y:S05]  /*4e70*/  BSYNC B1 ;  /* 0x0000000000017941 */ /* 0x000fea0003800000 */
.L_x_120:
        /* <DEDUP_REMOVED lines=12> */
.L_x_123:
[----:B------:R-:W-:Y:S05]  /*4f40*/  BSYNC B1 ;  /* 0x0000000000017941 */ /* 0x000fea0003800000 */
.L_x_122:
        /* <DEDUP_REMOVED lines=12> */
.L_x_125:
[----:B------:R-:W-:Y:S05]  /*5010*/  BSYNC B1 ;  /* 0x0000000000017941 */ /* 0x000fea0003800000 */
.L_x_124:
        /* <DEDUP_REMOVED lines=12> */
.L_x_127:
[----:B------:R-:W-:Y:S05]  /*50e0*/  BSYNC B1 ;  /* 0x0000000000017941 */ /* 0x000fea0003800000 */
.L_x_126:
        /* <DEDUP_REMOVED lines=12> */
.L_x_129:
[----:B------:R-:W-:Y:S05]  /*51b0*/  BSYNC B1 ;  /* 0x0000000000017941 */ /* 0x000fea0003800000 */
.L_x_128:
        /* <DEDUP_REMOVED lines=12> */
.L_x_131:
[----:B------:R-:W-:Y:S05]  /*5280*/  BSYNC B1 ;  /* 0x0000000000017941 */ /* 0x000fea0003800000 */
.L_x_130:
        /* <DEDUP_REMOVED lines=12> */
.L_x_133:
[----:B------:R-:W-:Y:S05]  /*5350*/  BSYNC B1 ;  /* 0x0000000000017941 */ /* 0x000fea0003800000 */
.L_x_132:
        /* <DEDUP_REMOVED lines=12> */
.L_x_135:
[----:B------:R-:W-:Y:S05]  /*5420*/  BSYNC B1 ;  /* 0x0000000000017941 */ /* 0x000fea0003800000 */
.L_x_134:
        /* <DEDUP_REMOVED lines=12> */
.L_x_137:
[----:B------:R-:W-:Y:S05]  /*54f0*/  BSYNC B1 ;  /* 0x0000000000017941 */ /* 0x000fea0003800000 */
.L_x_136:
        /* <DEDUP_REMOVED lines=12> */
.L_x_139:
[----:B------:R-:W-:Y:S05]  /*55c0*/  BSYNC B1 ;  /* 0x0000000000017941 */ /* 0x000fea0003800000 */
.L_x_138:
        /* <DEDUP_REMOVED lines=12> */
.L_x_141:
[----:B------:R-:W-:Y:S05]  /*5690*/  BSYNC B1 ;  /* 0x0000000000017941 */ /* 0x000fea0003800000 */
.L_x_140:
        /* <DEDUP_REMOVED lines=12> */
.L_x_143:
[----:B------:R-:W-:Y:S05]  /*5760*/  BSYNC B1 ;  /* 0x0000000000017941 */ /* 0x000fea0003800000 */
.L_x_142:
        /* <DEDUP_REMOVED lines=12> */
.L_x_145:
[----:B------:R-:W-:Y:S05]  /*5830*/  BSYNC B1 ;  /* 0x0000000000017941 */ /* 0x000fea0003800000 */
.L_x_144:
        /* <DEDUP_REMOVED lines=12> */
.L_x_147:
[----:B------:R-:W-:Y:S05]  /*5900*/  BSYNC B1 ;  /* 0x0000000000017941 */ /* 0x000fea0003800000 */
.L_x_146:
        /* <DEDUP_REMOVED lines=12> */
.L_x_149:
[----:B------:R-:W-:Y:S05]  /*59d0*/  BSYNC B1 ;  /* 0x0000000000017941 */ /* 0x000fea0003800000 */
.L_x_148:
        /* <DEDUP_REMOVED lines=12> */
.L_x_151:
[----:B------:R-:W-:Y:S05]  /*5aa0*/  BSYNC B1 ;  /* 0x0000000000017941 */ /* 0x000fea0003800000 */
.L_x_150:
[----:B-----5:R-:W-:Y:S01]  /*5ab0*/  IMAD.U32 R8, R172, 0x10000, RZ ;  /* 0x00010000ac087824 */ /* 0x020fe200078e00ff */
[----:B------:R-:W-:Y:S01]  /*5ac0*/  ISETP.GT.AND P1, PT, R0, 0x79, P0 ;  /* 0x000000790000780c */ /* 0x000fe20000724270 */
[----:B------:R-:W-:Y:S01]  /*5ad0*/  BSSY B1, `(.L_x_152) ;  /* 0x000000c000017945 */ /* 0x000fe20003800000 */
[----:B------:R-:W-:Y:S01]  /*5ae0*/  IADD3 R153, P0, R153, 0x80, RZ ;  /* 0x0000008099997810 */ /* 0x000fe20007f1e0ff */
[----:B-1----:R-:W-:Y:S01]  /*5af0*/  FMUL R91, R8, R155 ;  /* 0x0000009b085b7220 */ /* 0x002fe20000400000 */
[----:B------:R-:W-:-:S03]  /*5b00*/  @P2 IMAD.MOV.U32 R8, RZ, RZ, R168 ;  /* 0x000000ffff082224 */ /* 0x000fc600078e00a8 */
[----:B------:R-:W-:-:S05]  /*5b10*/  FFMA R91, R150, R154, R91 ;  /* 0x0000009a965b7223 */ /* 0x000fca000000005b */
[----:B------:R-:W-:-:S04]  /*5b20*/  F2FP.BF16.F32.PACK_AB R91, RZ, R91 ;  /* 0x0000005bff5b723e */ /* 0x000fc800000010ff */
[----:B------:R-:W-:Y:S01]  /*5b30*/  PRMT R90, R91, 0x7610, R90 ;  /* 0x000076105b5a7816 */ /* 0x000fe2000000005a */
[----:B------:R-:W-:Y:S02]  /*5b40*/  IMAD.X R91, RZ, RZ, R9, P0 ;  /* 0x000000ffff5b7224 */ /* 0x000fe400000e0609 */
[----:B------:R-:W-:-:S05]  /*5b50*/  @P2 IMAD.MOV.U32 R9, RZ, RZ, R169 ;  /* 0x000000ffff092224 */ /* 0x000fca00078e00a9 */
[----:B------:R1:W-:Y:S01]  /*5b60*/  @P2 STG.E.U16 desc[UR36][R8.64+0xf0], R90 ;  /* 0x0000f05a08002986 */ /* 0x0003e2000c101524 */
[----:B------:R-:W-:Y:S05]  /*5b70*/  @!P1 BRA `(.L_x_153) ;  /* 0x0000000000049947 */ /* 0x000fea0003800000 */
[----:B------:R0:W5:Y:S02]  /*5b80*/  LDG.E.LTC128B.U16 R172, desc[UR36][R88.64+0xf2] ;  /* 0x0000f22458ac7981 */ /* 0x000164000c1e1520 */
.L_x_153:
[----:B------:R-:W-:Y:S05]  /*5b90*/  BSYNC B1 ;  /* 0x0000000000017941 */ /* 0x000fea0003800000 */
.L_x_152:
[----:B-1---5:R-:W-:Y:S01]  /*5ba0*/  IMAD.U32 R8, R172, 0x10000, RZ ;  /* 0x00010000ac087824 */ /* 0x022fe200078e00ff */
[----:B------:R-:W-:Y:S01]  /*5bb0*/  ISETP.GT.AND P0, PT, R3, 0x80, PT ;  /* 0x000000800300780c */ /* 0x000fe20003f04270 */
[-C--:B------:R-:W-:Y:S02]  /*5bc0*/  IMAD R90, R91, R14.reuse, RZ ;  /* 0x0000000e5b5a7224 */ /* 0x080fe400078e02ff */
[----:B0-2---:R-:W-:Y:S01]  /*5bd0*/  FMUL R88, R8, R155 ;  /* 0x0000009b08587220 */ /* 0x005fe20000400000 */
[----:B------:R-:W-:Y:S01]  /*5be0*/  IMAD.WIDE.U32 R8, R153, R14, R156 ;  /* 0x0000000e99087225 */ /* 0x000fe200078e009c */
[----:B------:R-:W-:-:S03]  /*5bf0*/  ISETP.GT.AND P3, PT, R0, RZ, P0 ;  /* 0x000000ff0000720c */ /* 0x000fc60000764270 */
[----:B------:R-:W-:Y:S01]  /*5c00*/  FFMA R151, R151, R154, R88 ;  /* 0x0000009a97977223 */ /* 0x000fe20000000058 */
[----:B------:R-:W-:Y:S01]  /*5c10*/  IMAD R97, R153, R15, R90 ;  /* 0x0000000f99617224 */ /* 0x000fe200078e025a */
[----:B------:R-:W-:-:S03]  /*5c20*/  LEA R88, P2, R8, R10, 0x1 ;  /* 0x0000000a08587211 */ /* 0x000fc600078408ff */
[----:B------:R-:W-:Y:S02]  /*5c30*/  F2FP.BF16.F32.PACK_AB R151, RZ, R151 ;  /* 0x00000097ff97723e */ /* 0x000fe400000010ff */
[----:B------:R-:W-:-:S03]  /*5c40*/  IADD3 R9, R9, R97, RZ ;  /* 0x0000006109097210 */ /* 0x000fc60007ffe0ff */
[----:B------:R0:W-:Y:S01]  /*5c50*/  @P1 STG.E.U16 desc[UR36][R168.64+0xf2], R151 ;  /* 0x0000f297a8001986 */ /* 0x0001e2000c101524 */
[----:B------:R-:W-:-:S05]  /*5c60*/  LEA.HI.X R89, R8, R11, R9, 0x1, P2 ;  /* 0x0000000b08597211 */ /* 0x000fca00010f0c09 */
[----:B------:R-:W2:Y:S01]  /*5c70*/  @P3 LDG.E.LTC128B.U16 R172, desc[UR36][R88.64] ;  /* 0x0000002458ac3981 */ /* 0x000ea2000c1e1520 */
[----:B------:R-:W-:Y:S01]  /*5c80*/  IMAD.WIDE.U32 R8, R153, R14, R6 ;  /* 0x0000000e99087225 */ /* 0x000fe200078e0006 */
[----:B------:R-:W-:Y:S01]  /*5c90*/  SHF.L.U64.HI R95, R4, 0x8, R5 ;  /* 0x00000008045f7819 */ /* 0x000fe20000010205 */
[----:B------:R-:W-:Y:S01]  /*5ca0*/  BSSY B1, `(.L_x_154) ;  /* 0x0000011000017945 */ /* 0x000fe20003800000 */
[----:B------:R-:W-:Y:S01]  /*5cb0*/  ISETP.GT.AND P2, PT, R0, 0x1, P0 ;  /* 0x000000010000780c */ /* 0x000fe20000744270 */
[----:B------:R-:W-:Y:S02]  /*5cc0*/  IMAD.IADD R9, R97, 0x1, R9 ;  /* 0x0000000161097824 */ /* 0x000fe400078e0209 */
[----:B------:R-:W-:Y:S02]  /*5cd0*/  IMAD.SHL.U32 R93, R4, 0x100, RZ ;  /* 0x00000100045d7824 */ /* 0x000fe400078e00ff */
[----:B--2---:R-:W-:-:S04]  /*5ce0*/  IMAD.U32 R90, R172, 0x10000, RZ ;  /* 0x00010000ac5a7824 */ /* 0x004fc800078e00ff */
[----:B------:R-:W-:Y:S01]  /*5cf0*/  FMUL R15, R90, R155 ;  /* 0x0000009b5a0f7220 */ /* 0x000fe20000400000 */
[----:B------:R-:W-:Y:S01]  /*5d00*/  IMAD.WIDE.U32 R90, R23, R12, R8 ;  /* 0x0000000c175a7225 */ /* 0x000fe200078e0008 */
[----:B------:R-:W-:-:S03]  /*5d10*/  IADD3 R8, P1, R93, R158, RZ ;  /* 0x0000009e5d087210 */ /* 0x000fc60007f3e0ff */
[----:B------:R-:W-:Y:S01]  /*5d20*/  FFMA R15, R24, R154, R15 ;  /* 0x0000009a180f7223 */ /* 0x000fe2000000000f */
[----:B------:R-:W-:Y:S01]  /*5d30*/  IMAD.IADD R5, R13, 0x1, R91 ;  /* 0x000000010d057824 */ /* 0x000fe200078e025b */
[C---:B------:R-:W-:Y:S01]  /*5d40*/  LEA R4, P4, R90.reuse, R10, 0x1 ;  /* 0x0000000a5a047211 */ /* 0x040fe200078808ff */
[----:B------:R-:W-:Y:S02]  /*5d50*/  IMAD.X R9, R95, 0x1, R159, P1 ;  /* 0x000000015f097824 */ /* 0x000fe400008e069f */
[----:B------:R-:W-:Y:S02]  /*5d60*/  F2FP.BF16.F32.PACK_AB R15, RZ, R15 ;  /* 0x0000000fff0f723e */ /* 0x000fe400000010ff */
[----:B------:R-:W-:-:S03]  /*5d70*/  LEA.HI.X R5, R90, R11, R5, 0x1, P4 ;  /* 0x0000000b5a057211 */ /* 0x000fc600020f0c05 */
[----:B------:R0:W-:Y:S01]  /*5d80*/  @P3 STG.E.U16 desc[UR36][R8.64], R15 ;  /* 0x0000000f08003986 */ /* 0x0001e2000c101524 */
[----:B------:R-:W-:Y:S05]  /*5d90*/  @!P2 BRA `(.L_x_155) ;  /* 0x000000000004a947 */ /* 0x000fea0003800000 */
[----:B------:R1:W5:Y:S02]  /*5da0*/  LDG.E.LTC128B.U16 R172, desc[UR36][R4.64+0x2] ;  /* 0x0000022404ac7981 */ /* 0x000364000c1e1520 */
.L_x_155:
[----:B------:R-:W-:Y:S05]  /*5db0*/  BSYNC B1 ;  /* 0x0000000000017941 */ /* 0x000fea0003800000 */
.L_x_154:
[----:B-----5:R-:W-:Y:S01]  /*5dc0*/  IMAD.U32 R24, R172, 0x10000, RZ ;  /* 0x00010000ac187824 */ /* 0x020fe200078e00ff */
[----:B------:R-:W-:Y:S01]  /*5dd0*/  ISETP.GT.AND P1, PT, R3, 0x88, PT ;  /* 0x000000880300780c */ /* 0x000fe20003f24270 */
[----:B0-----:R-:W-:Y:S01]  /*5de0*/  IMAD.WIDE.U32 R14, R153, R14, R162 ;  /* 0x0000000e990e7225 */ /* 0x001fe200078e00a2 */
[----:B------:R-:W-:Y:S03]  /*5df0*/  BSSY B1, `(.L_x_156) ;  /* 0x000000e000017945 */ /* 0x000fe60003800000 */
[----:B------:R-:W-:Y:S01]  /*5e00*/  FMUL R24, R24, R155 ;  /* 0x0000009b18187220 */ /* 0x000fe20000400000 */
[----:B------:R-:W-:Y:S01]  /*5e10*/  ISETP.GT.AND P3, PT, R0, RZ, P1 ;  /* 0x000000ff0000720c */ /* 0x000fe20000f64270 */
[----:B------:R-:W-:Y:S01]  /*5e20*/  IMAD.IADD R97, R97, 0x1, R15 ;  /* 0x0000000161617824 */ /* 0x000fe200078e020f */
[----:B------:R-:W-:Y:S01]  /*5e30*/  IADD3 R21, P5, R20, R14, RZ ;  /* 0x0000000e14157210 */ /* 0x000fe20007fbe0ff */
[----:B------:R-:W-:Y:S01]  /*5e40*/  FFMA R24, R25, R154, R24 ;  /* 0x0000009a19187223 */ /* 0x000fe20000000018 */
[----:B------:R-:W-:-:S03]  /*5e50*/  IADD3 R20, P4, R6, R14, RZ ;  /* 0x0000000e06147210 */ /* 0x000fc60007f9e0ff */
[----:B------:R-:W-:Y:S01]  /*5e60*/  IMAD.X R156, R97, 0x1, R157, P5 ;  /* 0x00000001619c7824 */ /* 0x000fe200028e069d */
[----:B------:R-:W-:Y:S02]  /*5e70*/  F2FP.BF16.F32.PACK_AB R24, RZ, R24 ;  /* 0x00000018ff18723e */ /* 0x000fe400000010ff */
[----:B------:R-:W-:-:S03]  /*5e80*/  LEA R14, P5, R21, R10, 0x1 ;  /* 0x0000000a150e7211 */ /* 0x000fc600078a08ff */
[----:B------:R0:W-:Y:S01]  /*5e90*/  @P2 STG.E.U16 desc[UR36][R8.64+0x2], R24 ;  /* 0x0000021808002986 */ /* 0x0001e2000c101524 */
[----:B------:R-:W-:Y:S01]  /*5ea0*/  LEA.HI.X R15, R21, R11, R156, 0x1, P5 ;  /* 0x0000000b150f7211 */ /* 0x000fe200028f0c9c */
[----:B------:R-:W-:Y:S08]  /*5eb0*/  @!P3 BRA `(.L_x_157) ;  /* 0x000000000004b947 */ /* 0x000ff00003800000 */
[----:B------:R2:W5:Y:S02]  /*5ec0*/  LDG.E.LTC128B.U16 R172, desc[UR36][R14.64] ;  /* 0x000000240eac7981 */ /* 0x000564000c1e1520 */
.L_x_157:
[----:B------:R-:W-:Y:S05]  /*5ed0*/  BSYNC B1 ;  /* 0x0000000000017941 */ /* 0x000fea0003800000 */
.L_x_156:
[----:B-----5:R-:W-:Y:S01]  /*5ee0*/  SHF.L.U32 R6, R172, 0x10, RZ ;  /* 0x00000010ac067819 */ /* 0x020fe200000006ff */
[----:B------:R-:W-:Y:S01]  /*5ef0*/  IMAD.X R21, R7, 0x1, R97, P4 ;  /* 0x0000000107157824 */ /* 0x000fe200020e0661 */
[----:B------:R-:W-:Y:S01]  /*5f00*/  ISETP.GT.AND P2, PT, R0, 0x1, P1 ;  /* 0x000000010000780c */ /* 0x000fe20000f44270 */
[----:B------:R-:W-:Y:S02]  /*5f10*/  BSSY B1, `(.L_x_158) ;  /* 0x000000d000017945 */ /* 0x000fe40003800000 */
[----:B------:R-:W-:Y:S01]  /*5f20*/  FMUL R3, R6, R155 ;  /* 0x0000009b06037220 */ /* 0x000fe20000400000 */
[----:B------:R-:W-:Y:S01]  /*5f30*/  IADD3 R6, P4, R8, R165, RZ ;  /* 0x000000a508067210 */ /* 0x000fe20007f9e0ff */
[----:B--2---:R-:W-:-:S04]  /*5f40*/  IMAD.WIDE.U32 R14, R23, R12, R20 ;  /* 0x0000000c170e7225 */ /* 0x004fc800078e0014 */
[----:B------:R-:W-:Y:S01]  /*5f50*/  FFMA R3, R26, R154, R3 ;  /* 0x0000009a1a037223 */ /* 0x000fe20000000003 */
[----:B------:R-:W-:Y:S01]  /*5f60*/  IMAD.X R7, R9, 0x1, R167, P4 ;  /* 0x0000000109077824 */ /* 0x000fe200020e06a7 */
[----:B------:R-:W-:Y:S01]  /*5f70*/  LEA R10, P5, R14, R10, 0x1 ;  /* 0x0000000a0e0a7211 */ /* 0x000fe200078a08ff */
[----:B------:R-:W-:Y:S02]  /*5f80*/  IMAD.IADD R13, R13, 0x1, R15 ;  /* 0x000000010d0d7824 */ /* 0x000fe400078e020f */
[----:B------:R-:W-:-:S03]  /*5f90*/  F2FP.BF16.F32.PACK_AB R3, RZ, R3 ;  /* 0x00000003ff03723e */ /* 0x000fc600000010ff */
[----:B------:R-:W-:Y:S02]  /*5fa0*/  LEA.HI.X R11, R14, R11, R13, 0x1, P5 ;  /* 0x0000000b0e0b7211 */ /* 0x000fe400028f0c0d */
[----:B------:R2:W-:Y:S01]  /*5fb0*/  @P3 STG.E.U16 desc[UR36][R6.64], R3 ;  /* 0x0000000306003986 */ /* 0x0005e2000c101524 */
[----:B------:R-:W-:Y:S05]  /*5fc0*/  @!P2 BRA `(.L_x_159) ;  /* 0x000000000004a947 */ /* 0x000fea0003800000 */
[----:B------:R0:W5:Y:S02]  /*5fd0*/  LDG.E.LTC128B.U16 R172, desc[UR36][R10.64+0x2] ;  /* 0x000002240aac7981 */ /* 0x000164000c1e1520 */
.L_x_159:
[----:B------:R-:W-:Y:S05]  /*5fe0*/  BSYNC B1 ;  /* 0x0000000000017941 */ /* 0x000fea0003800000 */
.L_x_158:
[----:B-----5:R-:W-:Y:S01]  /*5ff0*/  IMAD.U32 R12, R172, 0x10000, RZ ;  /* 0x00010000ac0c7824 */ /* 0x020fe200078e00ff */
[----:B------:R-:W-:Y:S01]  /*6000*/  ISETP.GT.AND P3, PT, R0, 0x8, P0 ;  /* 0x000000080000780c */ /* 0x000fe20000764270 */
[----:B------:R-:W-:Y:S02]  /*6010*/  BSSY B1, `(.L_x_160) ;  /* 0x0000007000017945 */ /* 0x000fe40003800000 */
[----:B------:R-:W-:-:S04]  /*6020*/  FMUL R12, R12, R155 ;  /* 0x0000009b0c0c7220 */ /* 0x000fc80000400000 */
[----:B------:R-:W-:-:S05]  /*6030*/  FFMA R12, R27, R154, R12 ;  /* 0x0000009a1b0c7223 */ /* 0x000fca000000000c */
[----:B------:R-:W-:-:S05]  /*6040*/  F2FP.BF16.F32.PACK_AB R12, RZ, R12 ;  /* 0x0000000cff0c723e */ /* 0x000fca00000010ff */
[----:B------:R0:W-:Y:S01]  /*6050*/  @P2 STG.E.U16 desc[UR36][R6.64+0x2], R12 ;  /* 0x0000020c06002986 */ /* 0x0001e2000c101524 */
[----:B------:R-:W-:Y:S05]  /*6060*/  @!P3 BRA `(.L_x_161) ;  /* 0x000000000004b947 */ /* 0x000fea0003800000 */
[----:B------:R0:W5:Y:S02]  /*6070*/  LDG.E.LTC128B.U16 R172, desc[UR36][R4.64+0x10] ;  /* 0x0000102404ac7981 */ /* 0x000164000c1e1520 */
.L_x_161:
[----:B------:R-:W-:Y:S05]  /*6080*/  BSYNC B1 ;  /* 0x0000000000017941 */ /* 0x000fea0003800000 */
.L_x_160:
[----:B0-2--5:R-:W-:Y:S01]  /*6090*/  IMAD.U32 R6, R172, 0x10000, RZ ;  /* 0x00010000ac067824 */ /* 0x025fe200078e00ff */
[----:B------:R-:W-:Y:S01]  /*60a0*/  ISETP.GT.AND P2, PT, R0, 0x9, P0 ;  /* 0x000000090000780c */ /* 0x000fe20000744270 */
[----:B------:R-:W-:Y:S01]  /*60b0*/  IMAD.MOV.U32 R7, RZ, RZ, R9 ;  /* 0x000000ffff077224 */ /* 0x000fe200078e0009 */
[----:B------:R-:W-:Y:S01]  /*60c0*/  BSSY B1, `(.L_x_162) ;  /* 0x0000008000017945 */ /* 0x000fe20003800000 */
[----:B------:R-:W-:Y:S01]  /*60d0*/  FMUL R3, R6, R155 ;  /* 0x0000009b06037220 */ /* 0x000fe20000400000 */
[----:B------:R-:W-:-:S03]  /*60e0*/  IMAD.MOV.U32 R6, RZ, RZ, R8 ;  /* 0x000000ffff067224 */ /* 0x000fc600078e0008 */
[----:B------:R-:W-:-:S05]  /*60f0*/  FFMA R3, R28, R154, R3 ;  /* 0x0000009a1c037223 */ /* 0x000fca0000000003 */
[----:B------:R-:W-:-:S05]  /*6100*/  F2FP.BF16.F32.PACK_AB R3, RZ, R3 ;  /* 0x00000003ff03723e */ /* 0x000fca00000010ff */
[----:B------:R0:W-:Y:S01]  /*6110*/  @P3 STG.E.U16 desc[UR36][R6.64+0x10], R3 ;  /* 0x0000100306003986 */ /* 0x0001e2000c101524 */
[----:B------:R-:W-:Y:S05]  /*6120*/  @!P2 BRA `(.L_x_163) ;  /* 0x000000000004a947 */ /* 0x000fea0003800000 */
[----:B------:R2:W5:Y:S02]  /*6130*/  LDG.E.LTC128B.U16 R172, desc[UR36][R4.64+0x12] ;  /* 0x0000122404ac7981 */ /* 0x000564000c1e1520 */
.L_x_163:
[----:B------:R-:W-:Y:S05]  /*6140*/  BSYNC B1 ;  /* 0x0000000000017941 */ /* 0x000fea0003800000 */
.L_x_162:
        /* <DEDUP_REMOVED lines=9> */
.L_x_165:
[----:B------:R-:W-:Y:S05]  /*61e0*/  BSYNC B1 ;  /* 0x0000000000017941 */ /* 0x000fea0003800000 */
.L_x_164:
[----:B0----5:R-:W-:Y:S01]  /*61f0*/  SHF.L.U32 R12, R172, 0x10, RZ ;  /* 0x00000010ac0c7819 */ /* 0x021fe200000006ff */
[----:B------:R-:W-:Y:S01]  /*6200*/  BSSY B1, `(.L_x_166) ;  /* 0x000000a000017945 */ /* 0x000fe20003800000 */
[----:B------:R-:W-:Y:S02]  /*6210*/  IADD3 R8, P3, R165, R8, RZ ;  /* 0x00000008a5087210 */ /* 0x000fe40007f7e0ff */
[----:B------:R-:W-:Y:S01]  /*6220*/  ISETP.GT.AND P2, PT, R0, 0x9, P1 ;  /* 0x000000090000780c */ /* 0x000fe20000f44270 */
[----:B------:R-:W-:Y:S02]  /*6230*/  FMUL R3, R12, R155 ;  /* 0x0000009b0c037220 */ /* 0x000fe40000400000 */
[----:B------:R-:W-:Y:S02]  /*6240*/  IMAD.X R9, R167, 0x1, R9, P3 ;  /* 0x00000001a7097824 */ /* 0x000fe400018e0609 */
[----:B------:R-:W-:-:S05]  /*6250*/  FFMA R3, R30, R154, R3 ;  /* 0x0000009a1e037223 */ /* 0x000fca0000000003 */
[----:B------:R-:W-:-:S05]  /*6260*/  F2FP.BF16.F32.PACK_AB R3, RZ, R3 ;  /* 0x00000003ff03723e */ /* 0x000fca00000010ff */
[----:B------:R0:W-:Y:S01]  /*6270*/  @P4 STG.E.U16 desc[UR36][R8.64+0x10], R3 ;  /* 0x0000100308004986 */ /* 0x0001e2000c101524 */
[----:B------:R-:W-:Y:S05]  /*6280*/  @!P2 BRA `(.L_x_167) ;  /* 0x000000000004a947 */ /* 0x000fea0003800000 */
[----:B------:R0:W5:Y:S02]  /*6290*/  LDG.E.LTC128B.U16 R172, desc[UR36][R10.64+0x12] ;  /* 0x000012240aac7981 */ /* 0x000164000c1e1520 */
.L_x_167:
[----:B------:R-:W-:Y:S05]  /*62a0*/  BSYNC B1 ;  /* 0x0000000000017941 */ /* 0x000fea0003800000 */
.L_x_166:
[----:B0----5:R-:W-:Y:S01]  /*62b0*/  IMAD.U32 R8, R172, 0x10000, RZ ;  /* 0x00010000ac087824 */ /* 0x021fe200078e00ff */
[----:B------:R-:W-:Y:S01]  /*62c0*/  ISETP.GT.AND P3, PT, R0, 0x10, P0 ;  /* 0x000000100000780c */ /* 0x000fe20000764270 */
[----:B------:R-:W-:Y:S02]  /*62d0*/  BSSY B1, `(.L_x_168) ;  /* 0x0000009000017945 */ /* 0x000fe40003800000 */
[----:B------:R-:W-:-:S04]  /*62e0*/  FMUL R8, R8, R155 ;  /* 0x0000009b08087220 */ /* 0x000fc80000400000 */
[----:B------:R-:W-:Y:S01]  /*62f0*/  FFMA R31, R31, R154, R8 ;  /* 0x0000009a1f1f7223 */ /* 0x000fe20000000008 */
[----:B------:R-:W-:-:S04]  /*6300*/  IADD3 R8, P4, P5, R165, R158, R93 ;  /* 0x0000009ea5087210 */ /* 0x000fc80007d9e05d */
[----:B------:R-:W-:Y:S02]  /*6310*/  F2FP.BF16.F32.PACK_AB R31, RZ, R31 ;  /* 0x0000001fff1f723e */ /* 0x000fe400000010ff */
[----:B------:R-:W-:-:S05]  /*6320*/  IADD3.X R9, R167, R159, R95, P4, P5 ;  /* 0x0000009fa7097210 */ /* 0x000fca00027ea45f */
[----:B------:R0:W-:Y:S01]  /*6330*/  @P2 STG.E.U16 desc[UR36][R8.64+0x12], R31 ;  /* 0x0000121f08002986 */ /* 0x0001e2000c101524 */
[----:B------:R-:W-:Y:S05]  /*6340*/  @!P3 BRA `(.L_x_169) ;  /* 0x000000000004b947 */ /* 0x000fea0003800000 */
[----:B------:R0:W5:Y:S02]  /*6350*/  LDG.E.LTC128B.U16 R172, desc[UR36][R4.64+0x20] ;  /* 0x0000202404ac7981 */ /* 0x000164000c1e1520 */
.L_x_169:
[----:B------:R-:W-:Y:S05]  /*6360*/  BSYNC B1 ;  /* 0x0000000000017941 */ /* 0x000fea0003800000 */
.L_x_168:
        /* <DEDUP_REMOVED lines=9> */
.L_x_171:
[----:B------:R-:W-:Y:S05]  /*6400*/  BSYNC B1 ;  /* 0x0000000000017941 */ /* 0x000fea0003800000 */
.L_x_170:
        /* <DEDUP_REMOVED lines=9> */
.L_x_173:
[----:B------:R-:W-:Y:S05]  /*64a0*/  BSYNC B1 ;  /* 0x0000000000017941 */ /* 0x000fea0003800000 */
.L_x_172:
[----:B0----5:R-:W-:Y:S01]  /*64b0*/  IMAD.U32 R12, R172, 0x10000, RZ ;  /* 0x00010000ac0c7824 */ /* 0x021fe200078e00ff */
        /* <DEDUP_REMOVED lines=8> */
.L_x_175:
[----:B------:R-:W-:Y:S05]  /*6540*/  BSYNC B1 ;  /* 0x0000000000017941 */ /* 0x000fea0003800000 */
.L_x_174:
        /* <DEDUP_REMOVED lines=9> */
.L_x_177:
[----:B------:R-:W-:Y:S05]  /*65e0*/  BSYNC B1 ;  /* 0x0000000000017941 */ /* 0x000fea0003800000 */
.L_x_176:
        /* <DEDUP_REMOVED lines=9> */
.L_x_179:
[----:B------:R-:W-:Y:S05]  /*6680*/  BSYNC B1 ;  /* 0x0000000000017941 */ /* 0x000fea0003800000 */
.L_x_178:
        /* <DEDUP_REMOVED lines=9> */
.L_x_181:
[----:B------:R-:W-:Y:S05]  /*6720*/  BSYNC B1 ;  /* 0x0000000000017941 */ /* 0x000fea0003800000 */
.L_x_180:
[----:B0----5:R-:W-:Y:S01]  /*6730*/  SHF.L.U32 R12, R172, 0x10, RZ ;  /* 0x00000010ac0c7819 */ /* 0x021fe200000006ff */
[----:B------:R-:W-:Y:S01]  /*6740*/  BSSY B1, `(.L_x_182) ;  /* 0x0000008000017945 */ /* 0x000fe20003800000 */
[----:B------:R-:W-:-:S03]  /*6750*/  ISETP.GT.AND P2, PT, R0, 0x19, P1 ;  /* 0x000000190000780c */ /* 0x000fc60000f44270 */
[----:B------:R-:W-:-:S04]  /*6760*/  FMUL R3, R12, R155 ;  /* 0x0000009b0c037220 */ /* 0x000fc80000400000 */
[----:B------:R-:W-:-:S05]  /*6770*/  FFMA R3, R38, R154, R3 ;  /* 0x0000009a26037223 */ /* 0x000fca0000000003 */
[----:B------:R-:W-:-:S05]  /*6780*/  F2FP.BF16.F32.PACK_AB R3, RZ, R3 ;  /* 0x00000003ff03723e */ /* 0x000fca00000010ff */
[----:B------:R0:W-:Y:S01]  /*6790*/  @P3 STG.E.U16 desc[UR36][R8.64+0x30], R3 ;  /* 0x0000300308003986 */ /* 0x0001e2000c101524 */
[----:B------:R-:W-:Y:S05]  /*67a0*/  @!P2 BRA `(.L_x_183) ;  /* 0x000000000004a947 */ /* 0x000fea0003800000 */
[----:B------:R0:W5:Y:S02]  /*67b0*/  LDG.E.LTC128B.U16 R172, desc[UR36][R10.64+0x32] ;  /* 0x000032240aac7981 */ /* 0x000164000c1e1520 */
.L_x_183:
[----:B------:R-:W-:Y:S05]  /*67c0*/  BSYNC B1 ;  /* 0x0000000000017941 */ /* 0x000fea0003800000 */
.L_x_182:
        /* <DEDUP_REMOVED lines=9> */
.L_x_185:
[----:B------:R-:W-:Y:S05]  /*6860*/  BSYNC B1 ;  /* 0x0000000000017941 */ /* 0x000fea0003800000 */
.L_x_184:
        /* <DEDUP_REMOVED lines=9> */
.L_x_187:
[----:B------:R-:W-:Y:S05]  /*6900*/  BSYNC B1 ;  /* 0x0000000000017941 */ /* 0x000fea0003800000 */
.L_x_186:
        /* <DEDUP_REMOVED lines=9> */
.L_x_189:
[----:B------:R-:W-:Y:S05]  /*69a0*/  BSYNC B1 ;  /* 0x0000000000017941 */ /* 0x000fea0003800000 */
.L_x_188:
        /* <DEDUP_REMOVED lines=9> */
.L_x_191:
[----:B------:R-:W-:Y:S05]  /*6a40*/  BSYNC B1 ;  /* 0x0000000000017941 */ /* 0x000fea0003800000 */
.L_x_190:
        /* <DEDUP_REMOVED lines=9> */
.L_x_193:
[----:B------:R-:W-:Y:S05]  /*6ae0*/  BSYNC B1 ;  /* 0x0000000000017941 */ /* 0x000fea0003800000 */
.L_x_192:
        /* <DEDUP_REMOVED lines=9> */
.L_x_195:
[----:B------:R-:W-:Y:S05]  /*6b80*/  BSYNC B1 ;  /* 0x0000000000017941 */ /* 0x000fea0003800000 */
.L_x_194:
        /* <DEDUP_REMOVED lines=9> */
.L_x_197:
[----:B------:R-:W-:Y:S05]  /*6c20*/  BSYNC B1 ;  /* 0x0000000000017941 */ /* 0x000fea0003800000 */
.L_x_196:
        /* <DEDUP_REMOVED lines=9> */
.L_x_199:
[----:B------:R-:W-:Y:S05]  /*6cc0*/  BSYNC B1 ;  /* 0x0000000000017941 */ /* 0x000fea0003800000 */
.L_x_198:
[----:B-----5:R-:W-:Y:S01]  /*6cd0*/  SHF.L.U32 R12, R172, 0x10, RZ ;  /* 0x00000010ac0c7819 */ /* 0x020fe200000006ff */
        /* <DEDUP_REMOVED lines=8> */
.L_x_201:
[----:B------:R-:W-:Y:S05]  /*6d60*/  BSYNC B1 ;  /* 0x0000000000017941 */ /* 0x000fea0003800000 */
.L_x_200:
        /* <DEDUP_REMOVED lines=9> */
.L_x_203:
[----:B------:R-:W-:Y:S05]  /*6e00*/  BSYNC B1 ;  /* 0x0000000000017941 */ /* 0x000fea0003800000 */
.L_x_202:
        /* <DEDUP_REMOVED lines=9> */
.L_x_205:
[----:B------:R-:W-:Y:S05]  /*6ea0*/  BSYNC B1 ;  /* 0x0000000000017941 */ /* 0x000fea0003800000 */
.L_x_204:
        /* <DEDUP_REMOVED lines=9> */
.L_x_207:
[----:B------:R-:W-:Y:S05]  /*6f40*/  BSYNC B1 ;  /* 0x0000000000017941 */ /* 0x000fea0003800000 */
.L_x_206:
        /* <DEDUP_REMOVED lines=9> */
.L_x_209:
[----:B------:R-:W-:Y:S05]  /*6fe0*/  BSYNC B1 ;  /* 0x0000000000017941 */ /* 0x000fea0003800000 */
.L_x_208:
        /* <DEDUP_REMOVED lines=9> */
.L_x_211:
[----:B------:R-:W-:Y:S05]  /*7080*/  BSYNC B1 ;  /* 0x0000000000017941 */ /* 0x000fea0003800000 */
.L_x_210:
        /* <DEDUP_REMOVED lines=9> */
.L_x_213:
[----:B------:R-:W-:Y:S05]  /*7120*/  BSYNC B1 ;  /* 0x0000000000017941 */ /* 0x000fea0003800000 */
.L_x_212:
        /* <DEDUP_REMOVED lines=9> */
.L_x_215:
[----:B------:R-:W-:Y:S05]  /*71c0*/  BSYNC B1 ;  /* 0x0000000000017941 */ /* 0x000fea0003800000 */
.L_x_214:
        /* <DEDUP_REMOVED lines=9> */
.L_x_217:
[----:B------:R-:W-:Y:S05]  /*7260*/  BSYNC B1 ;  /* 0x0000000000017941 */ /* 0x000fea0003800000 */
.L_x_216:
        /* <DEDUP_REMOVED lines=9> */
.L_x_219:
[----:B------:R-:W-:Y:S05]  /*7300*/  BSYNC B1 ;  /* 0x0000000000017941 */ /* 0x000fea0003800000 */
.L_x_218:
        /* <DEDUP_REMOVED lines=9> */
.L_x_221:
[----:B------:R-:W-:Y:S05]  /*73a0*/  BSYNC B1 ;  /* 0x0000000000017941 */ /* 0x000fea0003800000 */
.L_x_220:
        /* <DEDUP_REMOVED lines=9> */
.L_x_223:
[----:B------:R-:W-:Y:S05]  /*7440*/  BSYNC B1 ;  /* 0x0000000000017941 */ /* 0x000fea0003800000 */
.L_x_222:
        /* <DEDUP_REMOVED lines=9> */
.L_x_225:
[----:B------:R-:W-:Y:S05]  /*74e0*/  BSYNC B1 ;  /* 0x0000000000017941 */ /* 0x000fea0003800000 */
.L_x_224:
        /* <DEDUP_REMOVED lines=9> */
.L_x_227:
[----:B------:R-:W-:Y:S05]  /*7580*/  BSYNC B1 ;  /* 0x0000000000017941 */ /* 0x000fea0003800000 */
.L_x_226:
        /* <DEDUP_REMOVED lines=9> */
.L_x_229:
[----:B------:R-:W-:Y:S05]  /*7620*/  BSYNC B1 ;  /* 0x0000000000017941 */ /* 0x000fea0003800000 */
.L_x_228:
        /* <DEDUP_REMOVED lines=9> */
.L_x_231:
[----:B------:R-:W-:Y:S05]  /*76c0*/  BSYNC B1 ;  /* 0x0000000000017941 */ /* 0x000fea0003800000 */
.L_x_230:
        /* <DEDUP_REMOVED lines=9> */
.L_x_233:
[----:B------:R-:W-:Y:S05]  /*7760*/  BSYNC B1 ;  /* 0x0000000000017941 */ /* 0x000fea0003800000 */
.L_x_232:
        /* <DEDUP_REMOVED lines=9> */
.L_x_235:
[----:B------:R-:W-:Y:S05]  /*7800*/  BSYNC B1 ;  /* 0x0000000000017941 */ /* 0x000fea0003800000 */
.L_x_234:
        /* <DEDUP_REMOVED lines=9> */
.L_x_237:
[----:B------:R-:W-:Y:S05]  /*78a0*/  BSYNC B1 ;  /* 0x0000000000017941 */ /* 0x000fea0003800000 */
.L_x_236:
        /* <DEDUP_REMOVED lines=9> */
.L_x_239:
[----:B------:R-:W-:Y:S05]  /*7940*/  BSYNC B1 ;  /* 0x0000000000017941 */ /* 0x000fea0003800000 */
.L_x_238:
        /* <DEDUP_REMOVED lines=9> */
.L_x_241:
[----:B------:R-:W-:Y:S05]  /*79e0*/  BSYNC B1 ;  /* 0x0000000000017941 */ /* 0x000fea0003800000 */
.L_x_240:
        /* <DEDUP_REMOVED lines=9> */
.L_x_243:
[----:B------:R-:W-:Y:S05]  /*7a80*/  BSYNC B1 ;  /* 0x0000000000017941 */ /* 0x000fea0003800000 */
.L_x_242:
        /* <DEDUP_REMOVED lines=9> */
.L_x_245:
[----:B------:R-:W-:Y:S05]  /*7b20*/  BSYNC B1 ;  /* 0x0000000000017941 */ /* 0x000fea0003800000 */
.L_x_244:
        /* <DEDUP_REMOVED lines=9> */
.L_x_247:
[----:B------:R-:W-:Y:S05]  /*7bc0*/  BSYNC B1 ;  /* 0x0000000000017941 */ /* 0x000fea0003800000 */
.L_x_246:
        /* <DEDUP_REMOVED lines=9> */
.L_x_249:
[----:B------:R-:W-:Y:S05]  /*7c60*/  BSYNC B1 ;  /* 0x0000000000017941 */ /* 0x000fea0003800000 */
.L_x_248:
        /* <DEDUP_REMOVED lines=9> */
.L_x_251:
[----:B------:R-:W-:Y:S05]  /*7d00*/  BSYNC B1 ;  /* 0x0000000000017941 */ /* 0x000fea0003800000 */
.L_x_250:
        /* <DEDUP_REMOVED lines=9> */
.L_x_253:
[----:B------:R-:W-:Y:S05]  /*7da0*/  BSYNC B1 ;  /* 0x0000000000017941 */ /* 0x000fea0003800000 */
.L_x_252:
        /* <DEDUP_REMOVED lines=9> */
.L_x_255:
[----:B------:R-:W-:Y:S05]  /*7e40*/  BSYNC B1 ;  /* 0x0000000000017941 */ /* 0x000fea0003800000 */
.L_x_254:
        /* <DEDUP_REMOVED lines=9> */
.L_x_257:
[----:B------:R-:W-:Y:S05]  /*7ee0*/  BSYNC B1 ;  /* 0x0000000000017941 */ /* 0x000fea0003800000 */
.L_x_256:
        /* <DEDUP_REMOVED lines=9> */
.L_x_259:
[----:B------:R-:W-:Y:S05]  /*7f80*/  BSYNC B1 ;  /* 0x0000000000017941 */ /* 0x000fea0003800000 */
.L_x_258:
        /* <DEDUP_REMOVED lines=9> */
.L_x_261:
[----:B------:R-:W-:Y:S05]  /*8020*/  BSYNC B1 ;  /* 0x0000000000017941 */ /* 0x000fea0003800000 */
.L_x_260:
        /* <DEDUP_REMOVED lines=9> */
.L_x_263:
[----:B------:R-:W-:Y:S05]  /*80c0*/  BSYNC B1 ;  /* 0x0000000000017941 */ /* 0x000fea0003800000 */
.L_x_262:
        /* <DEDUP_REMOVED lines=9> */
.L_x_265:
[----:B------:R-:W-:Y:S05]  /*8160*/  BSYNC B1 ;  /* 0x0000000000017941 */ /* 0x000fea0003800000 */
.L_x_264:
        /* <DEDUP_REMOVED lines=9> */
.L_x_267:
[----:B------:R-:W-:Y:S05]  /*8200*/  BSYNC B1 ;  /* 0x0000000000017941 */ /* 0x000fea0003800000 */
.L_x_266:
        /* <DEDUP_REMOVED lines=9> */
.L_x_269:
[----:B------:R-:W-:Y:S05]  /*82a0*/  BSYNC B1 ;  /* 0x0000000000017941 */ /* 0x000fea0003800000 */
.L_x_268:
        /* <DEDUP_REMOVED lines=9> */
.L_x_271:
[----:B------:R-:W-:Y:S05]  /*8340*/  BSYNC B1 ;  /* 0x0000000000017941 */ /* 0x000fea0003800000 */
.L_x_270:
        /* <DEDUP_REMOVED lines=9> */
.L_x_273:
[----:B------:R-:W-:Y:S05]  /*83e0*/  BSYNC B1 ;  /* 0x0000000000017941 */ /* 0x000fea0003800000 */
.L_x_272:
        /* <DEDUP_REMOVED lines=9> */
.L_x_275:
[----:B------:R-:W-:Y:S05]  /*8480*/  BSYNC B1 ;  /* 0x0000000000017941 */ /* 0x000fea0003800000 */
.L_x_274:
[----:B012--5:R-:W-:Y:S01]  /*8490*/  IMAD.U32 R4, R172, 0x10000, RZ ;  /* 0x00010000ac047824 */ /* 0x027fe200078e00ff */
        /* <DEDUP_REMOVED lines=8> */
.L_x_277:
[----:B------:R-:W-:Y:S05]  /*8520*/  BSYNC B1 ;  /* 0x0000000000017941 */ /* 0x000fea0003800000 */
.L_x_276:
[----:B0----5:R-:W-:Y:S01]  /*8530*/  IMAD.U32 R4, R172, 0x10000, RZ ;  /* 0x00010000ac047824 */ /* 0x021fe200078e00ff */
[----:B------:R-:W-:Y:S01]  /*8540*/  ISETP.GT.AND P1, PT, R0, 0x79, P1 ;  /* 0x000000790000780c */ /* 0x000fe20000f24270 */
[----:B------:R-:W-:Y:S01]  /*8550*/  @P2 IMAD.MOV.U32 R5, RZ, RZ, R9 ;  /* 0x000000ffff052224 */ /* 0x000fe200078e0009 */
[----:B------:R-:W-:Y:S01]  /*8560*/  BSSY B1, `(.L_x_278) ;  /* 0x0000008000017945 */ /* 0x000fe20003800000 */
[----:B------:R-:W-:Y:S01]  /*8570*/  FMUL R3, R4, R155 ;  /* 0x0000009b04037220 */ /* 0x000fe20000400000 */
[----:B------:R-:W-:-:S03]  /*8580*/  @P2 IMAD.MOV.U32 R4, RZ, RZ, R8 ;  /* 0x000000ffff042224 */ /* 0x000fc600078e0008 */
[----:B------:R-:W-:-:S05]  /*8590*/  FFMA R3, R86, R154, R3 ;  /* 0x0000009a56037223 */ /* 0x000fca0000000003 */
[----:B------:R-:W-:-:S05]  /*85a0*/  F2FP.BF16.F32.PACK_AB R3, RZ, R3 ;  /* 0x00000003ff03723e */ /* 0x000fca00000010ff */
[----:B------:R0:W-:Y:S01]  /*85b0*/  @P2 STG.E.U16 desc[UR36][R4.64+0xf0], R3 ;  /* 0x0000f00304002986 */ /* 0x0001e2000c101524 */
[----:B------:R-:W-:Y:S05]  /*85c0*/  @!P1 BRA `(.L_x_279) ;  /* 0x0000000000049947 */ /* 0x000fea0003800000 */
[----:B------:R2:W5:Y:S02]  /*85d0*/  LDG.E.LTC128B.U16 R172, desc[UR36][R10.64+0xf2] ;  /* 0x0000f2240aac7981 */ /* 0x000564000c1e1520 */
.L_x_279:
[----:B------:R-:W-:Y:S05]  /*85e0*/  BSYNC B1 ;  /* 0x0000000000017941 */ /* 0x000fea0003800000 */
.L_x_278:
[----:B------:R-:W-:Y:S05]  /*85f0*/  @!P1 BRA `(.L_x_280) ;  /* 0x00000024004c9947 */ /* 0x000fea0003800000 */
[----:B-----5:R-:W-:-:S04]  /*8600*/  IMAD.U32 R172, R172, 0x10000, RZ ;  /* 0x00010000acac7824 */ /* 0x020fc800078e00ff */
[----:B------:R-:W-:-:S04]  /*8610*/  FMUL R172, R172, R155 ;  /* 0x0000009bacac7220 */ /* 0x000fc80000400000 */
[----:B------:R-:W-:-:S05]  /*8620*/  FFMA R172, R87, R154, R172 ;  /* 0x0000009a57ac7223 */ /* 0x000fca00000000ac */
[----:B------:R-:W-:-:S05]  /*8630*/  F2FP.BF16.F32.PACK_AB R172, RZ, R172 ;  /* 0x000000acffac723e */ /* 0x000fca00000010ff */
[----:B------:R0:W-:Y:S01]  /*8640*/  STG.E.U16 desc[UR36][R8.64+0xf2], R172 ;  /* 0x0000f2ac08007986 */ /* 0x0001e2000c101524 */
[----:B------:R-:W-:Y:S05]  /*8650*/  BRA `(.L_x_280) ;  /* 0x0000002400347947 */ /* 0x000fea0003800000 */
.L_x_29:
[----:B------:R-:W-:Y:S01]  /*8660*/  ULDC.64 UR4, c[0x0][0x5c0] ;  /* 0x0001700000047ab9 */ /* 0x000fe20000000a00 */
[-C--:B------:R-:W-:Y:S01]  /*8670*/  FMUL R88, R88, R154.reuse ;  /* 0x0000009a58587220 */ /* 0x080fe20000400000 */
[----:B------:R-:W-:Y:S01]  /*8680*/  LEA R8, P0, R166, UR4, 0x1 ;  /* 0x00000004a6087c11 */ /* 0x000fe2000f8008ff */
[----:B------:R-:W-:Y:S01]  /*8690*/  IMAD.SHL.U32 R7, R4, 0x10, RZ ;  /* 0x0000001004077824 */ /* 0x000fe200078e00ff */
[----:B------:R-:W-:Y:S01]  /*86a0*/  ISETP.GT.AND P2, PT, R0, 0x1, P3 ;  /* 0x000000010000780c */ /* 0x000fe20001f44270 */
[-C--:B------:R-:W-:Y:S01]  /*86b0*/  FMUL R89, R89, R154.reuse ;  /* 0x0000009a59597220 */ /* 0x080fe20000400000 */
[----:B------:R-:W-:Y:S01]  /*86c0*/  LEA.HI.X R9, R166, UR5, R169, 0x1, P0 ;  /* 0x00000005a6097c11 */ /* 0x000fe200080f0ca9 */
[-C--:B------:R-:W-:Y:S01]  /*86d0*/  FMUL R90, R90, R154.reuse ;  /* 0x0000009a5a5a7220 */ /* 0x080fe20000400000 */
[----:B------:R-:W-:Y:S01]  /*86e0*/  ISETP.GT.AND P0, PT, R3, 0x8, PT ;  /* 0x000000080300780c */ /* 0x000fe20003f04270 */
[----:B------:R-:W-:Y:S01]  /*86f0*/  FMUL R91, R91, R154 ;  /* 0x0000009a5b5b7220 */ /* 0x000fe20000400000 */
[----:B------:R-:W-:Y:S01]  /*8700*/  F2FP.BF16.F32.PACK_AB R88, RZ, R88 ;  /* 0x00000058ff58723e */ /* 0x000fe200000010ff */
[-C--:B------:R-:W-:Y:S01]  /*8710*/  FMUL R92, R92, R154.reuse ;  /* 0x0000009a5c5c7220 */ /* 0x080fe20000400000 */
[----:B------:R-:W-:Y:S01]  /*8720*/  ISETP.GT.AND P4, PT, R0, RZ, P0 ;  /* 0x000000ff0000720c */ /* 0x000fe20000784270 */
[----:B------:R-:W-:Y:S01]  /*8730*/  FMUL R93, R93, R154 ;  /* 0x0000009a5d5d7220 */ /* 0x000fe20000400000 */
[----:B------:R-:W-:Y:S01]  /*8740*/  SHF.L.U64.HI R6, R4, 0x4, R5 ;  /* 0x0000000404067819 */ /* 0x000fe20000010205 */
[----:B------:R-:W-:Y:S01]  /*8750*/  @P1 STG.E.U16 desc[UR36][R8.64], R88 ;  /* 0x0000005808001986 */ /* 0x000fe2000c101524 */
[----:B------:R-:W-:Y:S01]  /*8760*/  IADD3 R10, P5, R7, R8, RZ ;  /* 0x00000008070a7210 */ /* 0x000fe20007fbe0ff */
[-C--:B------:R-:W-:Y:S01]  /*8770*/  FMUL R94, R94, R154.reuse ;  /* 0x0000009a5e5e7220 */ /* 0x080fe20000400000 */
[----:B------:R-:W-:Y:S01]  /*8780*/  ISETP.GT.AND P1, PT, R0, 0x1, P0 ;  /* 0x000000010000780c */ /* 0x000fe20000724270 */
[----:B------:R-:W-:Y:S01]  /*8790*/  FMUL R95, R95, R154 ;  /* 0x0000009a5f5f7220 */ /* 0x000fe20000400000 */
[----:B------:R-:W-:Y:S01]  /*87a0*/  F2FP.BF16.F32.PACK_AB R89, RZ, R89 ;  /* 0x00000059ff59723e */ /* 0x000fe200000010ff */
[----:B------:R-:W-:Y:S01]  /*87b0*/  IMAD.X R11, R6, 0x1, R9, P5 ;  /* 0x00000001060b7824 */ /* 0x000fe200028e0609 */
[----:B------:R-:W-:Y:S01]  /*87c0*/  F2FP.BF16.F32.PACK_AB R90, RZ, R90 ;  /* 0x0000005aff5a723e */ /* 0x000fe200000010ff */
[-C--:B------:R-:W-:Y:S01]  /*87d0*/  FMUL R96, R96, R154.reuse ;  /* 0x0000009a60607220 */ /* 0x080fe20000400000 */
[----:B------:R-:W-:Y:S01]  /*87e0*/  F2FP.BF16.F32.PACK_AB R91, RZ, R91 ;  /* 0x0000005bff5b723e */ /* 0x000fe200000010ff */
[----:B------:R-:W-:Y:S01]  /*87f0*/  @P2 STG.E.U16 desc[UR36][R8.64+0x2], R89 ;  /* 0x0000025908002986 */ /* 0x000fe2000c101524 */
[C---:B------:R-:W-:Y:S01]  /*8800*/  ISETP.GT.AND P5, PT, R0.reuse, 0x9, P3 ;  /* 0x000000090000780c */ /* 0x040fe20001fa4270 */
[-C--:B------:R-:W-:Y:S01]  /*8810*/  FMUL R97, R97, R154.reuse ;  /* 0x0000009a61617220 */ /* 0x080fe20000400000 */
[C---:B------:R-:W-:Y:S01]  /*8820*/  ISETP.GT.AND P2, PT, R0.reuse, 0x8, P0 ;  /* 0x000000080000780c */ /* 0x040fe20000744270 */
[----:B------:R-:W-:Y:S01]  /*8830*/  @P4 STG.E.U16 desc[UR36][R10.64], R90 ;  /* 0x0000005a0a004986 */ /* 0x000fe2000c101524 */
[----:B------:R-:W-:Y:S01]  /*8840*/  ISETP.GT.AND P4, PT, R0, 0x8, P3 ;  /* 0x000000080000780c */ /* 0x000fe20001f84270 */
[----:B------:R-:W-:Y:S01]  /*8850*/  FMUL R98, R98, R154 ;  /* 0x0000009a62627220 */ /* 0x000fe20000400000 */
[----:B------:R-:W-:Y:S01]  /*8860*/  F2FP.BF16.F32.PACK_AB R92, RZ, R92 ;  /* 0x0000005cff5c723e */ /* 0x000fe200000010ff */
[----:B------:R-:W-:Y:S01]  /*8870*/  @P1 STG.E.U16 desc[UR36][R10.64+0x2], R91 ;  /* 0x0000025b0a001986 */ /* 0x000fe2000c101524 */
[----:B------:R-:W-:Y:S01]  /*8880*/  ISETP.GT.AND P1, PT, R0, 0x9, P0 ;  /* 0x000000090000780c */ /* 0x000fe20000724270 */
[-C--:B------:R-:W-:Y:S01]  /*8890*/  FMUL R99, R99, R154.reuse ;  /* 0x0000009a63637220 */ /* 0x080fe20000400000 */
[----:B------:R-:W-:Y:S01]  /*88a0*/  F2FP.BF16.F32.PACK_AB R93, RZ, R93 ;  /* 0x0000005dff5d723e */ /* 0x000fe200000010ff */
[----:B------:R-:W-:Y:S01]  /*88b0*/  FMUL R100, R100, R154 ;  /* 0x0000009a64647220 */ /* 0x000fe20000400000 */
[----:B------:R-:W-:Y:S01]  /*88c0*/  F2FP.BF16.F32.PACK_AB R94, RZ, R94 ;  /* 0x0000005eff5e723e */ /* 0x000fe200000010ff */
[-C--:B------:R-:W-:Y:S01]  /*88d0*/  FMUL R101, R101, R154.reuse ;  /* 0x0000009a65657220 */ /* 0x080fe20000400000 */
[----:B------:R-:W-:Y:S01]  /*88e0*/  F2FP.BF16.F32.PACK_AB R95, RZ, R95 ;  /* 0x0000005fff5f723e */ /* 0x000fe200000010ff */
[----:B------:R-:W-:Y:S01]  /*88f0*/  FMUL R102, R102, R154 ;  /* 0x0000009a66667220 */ /* 0x000fe20000400000 */
[----:B------:R-:W-:Y:S01]  /*8900*/  F2FP.BF16.F32.PACK_AB R96, RZ, R96 ;  /* 0x00000060ff60723e */ /* 0x000fe200000010ff */
[----:B------:R-:W-:Y:S01]  /*8910*/  @P4 STG.E.U16 desc[UR36][R8.64+0x10], R92 ;  /* 0x0000105c08004986 */ /* 0x000fe2000c101524 */
[C---:B------:R-:W-:Y:S01]  /*8920*/  ISETP.GT.AND P4, PT, R0.reuse, 0x10, P3 ;  /* 0x000000100000780c */ /* 0x040fe20001f84270 */
[-C--:B------:R-:W-:Y:S01]  /*8930*/  FMUL R103, R103, R154.reuse ;  /* 0x0000009a67677220 */ /* 0x080fe20000400000 */
[----:B------:R-:W-:Y:S01]  /*8940*/  F2FP.BF16.F32.PACK_AB R97, RZ, R97 ;  /* 0x00000061ff61723e */ /* 0x000fe200000010ff */
[----:B------:R-:W-:Y:S01]  /*8950*/  @P5 STG.E.U16 desc[UR36][R8.64+0x12], R93 ;  /* 0x0000125d08005986 */ /* 0x000fe2000c101524 */
[----:B------:R-:W-:Y:S01]  /*8960*/  ISETP.GT.AND P5, PT, R0, 0x11, P0 ;  /* 0x000000110000780c */ /* 0x000fe200007a4270 */
        /* <DEDUP_REMOVED lines=74> */
[-C--:B------:R-:W-:Y:S01]  /*8e10*/  FMUL R125, R125, R154.reuse ;  /* 0x0000009a7d7d7220 */ /* 0x080fe20000400000 */
[----:B------:R-:W-:Y:S01]  /*8e20*/  F2FP.BF16.F32.PACK_AB R119, RZ, R119 ;  /* 0x00000077ff77723e */ /* 0x000fe200000010ff */
[----:B------:R-:W-:Y:S01]  /*8e30*/  FMUL R126, R126, R154 ;  /* 0x0000009a7e7e7220 */ /* 0x000fe20000400000 */
[----:B------:R-:W-:Y:S01]  /*8e40*/  F2FP.BF16.F32.PACK_AB R120, RZ, R120 ;  /* 0x00000078ff78723e */ /* 0x000fe200000010ff */
        /* <DEDUP_REMOVED lines=87> */
[----:B------:R-:W-:Y:S01]  /*93c0*/  SHF.L.U64.HI R15, R4, 0x8, R5 ;  /* 0x00000008040f7819 */ /* 0x000fe20000010205 */
[----:B------:R-:W-:Y:S01]  /*93d0*/  @P2 STG.E.U16 desc[UR36][R8.64+0xa2], R129 ;  /* 0x0000a28108002986 */ /* 0x000fe2000c101524 */
[----:B------:R-:W-:Y:S01]  /*93e0*/  ISETP.GT.AND P2, PT, R0, 0x59, P3 ;  /* 0x000000590000780c */ /* 0x000fe20001f44270 */
[-C--:B------:R-:W-:Y:S01]  /*93f0*/  FMUL R25, R25, R154.reuse ;  /* 0x0000009a19197220 */ /* 0x080fe20000400000 */
[----:B------:R-:W-:Y:S01]  /*9400*/  SHF.L.U32 R21, R4, 0x8, RZ ;  /* 0x0000000804157819 */ /* 0x000fe200000006ff */
[----:B------:R-:W-:Y:S01]  /*9410*/  @P5 STG.E.U16 desc[UR36][R10.64+0xa0], R130 ;  /* 0x0000a0820a005986 */ /* 0x000fe2000c101524 */
[----:B------:R-:W-:Y:S01]  /*9420*/  ISETP.GT.AND P5, PT, R0, 0x58, P0 ;  /* 0x000000580000780c */ /* 0x000fe200007a4270 */
        /* <DEDUP_REMOVED lines=26> */
[-C--:B------:R-:W-:Y:S01]  /*95d0*/  FMUL R32, R32, R154.reuse ;  /* 0x0000009a20207220 */ /* 0x080fe20000400000 */
[----:B------:R-:W-:Y:S01]  /*95e0*/  F2FP.BF16.F32.PACK_AB R25, RZ, R25 ;  /* 0x00000019ff19723e */ /* 0x000fe200000010ff */
[----:B------:R-:W-:Y:S01]  /*95f0*/  FMUL R33, R33, R154 ;  /* 0x0000009a21217220 */ /* 0x000fe20000400000 */
        /* <DEDUP_REMOVED lines=26> */
[----:B------:R-:W-:Y:S01]  /*97a0*/  F2FP.BF16.F32.PACK_AB R33, RZ, R33 ;  /* 0x00000021ff21723e */ /* 0x000fe200000010ff */
[----:B------:R-:W-:Y:S01]  /*97b0*/  FMUL R41, R41, R154 ;  /* 0x0000009a29297220 */ /* 0x000fe20000400000 */
[----:B------:R-:W-:Y:S01]  /*97c0*/  F2FP.BF16.F32.PACK_AB R34, RZ, R34 ;  /* 0x00000022ff22723e */ /* 0x000fe200000010ff */
[-C--:B------:R-:W-:Y:S01]  /*97d0*/  FMUL R42, R42, R154.reuse ;  /* 0x0000009a2a2a7220 */ /* 0x080fe20000400000 */
[----:B------:R-:W-:Y:S01]  /*97e0*/  F2FP.BF16.F32.PACK_AB R35, RZ, R35 ;  /* 0x00000023ff23723e */ /* 0x000fe200000010ff */
[----:B------:R-:W-:Y:S01]  /*97f0*/  @P4 STG.E.U16 desc[UR36][R10.64+0xd2], R143 ;  /* 0x0000d28f0a004986 */ /* 0x000fe2000c101524 */
[C---:B------:R-:W-:Y:S01]  /*9800*/  ISETP.GT.AND P4, PT, R0.reuse, 0x71, P0 ;  /* 0x000000710000780c */ /* 0x040fe20000784270 */
[----:B------:R-:W-:Y:S01]  /*9810*/  FMUL R43, R43, R154 ;  /* 0x0000009a2b2b7220 */ /* 0x000fe20000400000 */
[----:B------:R-:W-:Y:S01]  /*9820*/  F2FP.BF16.F32.PACK_AB R36, RZ, R36 ;  /* 0x00000024ff24723e */ /* 0x000fe200000010ff */
[----:B------:R-:W-:Y:S01]  /*9830*/  @P5 STG.E.U16 desc[UR36][R8.64+0xe0], R144 ;  /* 0x0000e09008005986 */ /* 0x000fe2000c101524 */
[----:B------:R-:W-:Y:S01]  /*9840*/  ISETP.GT.AND P5, PT, R0, 0x70, P0 ;  /* 0x000000700000780c */ /* 0x000fe200007a4270 */
[----:B------:R-:W-:Y:S01]  /*9850*/  @P1 IMAD.MOV.U32 R4, RZ, RZ, R8 ;  /* 0x000000ffff041224 */ /* 0x000fe200078e0008 */
[----:B------:R-:W-:Y:S01]  /*9860*/  F2FP.BF16.F32.PACK_AB R37, RZ, R37 ;  /* 0x00000025ff25723e */ /* 0x000fe200000010ff */
[----:B------:R-:W-:Y:S01]  /*9870*/  @P1 IMAD.MOV.U32 R5, RZ, RZ, R9 ;  /* 0x000000ffff051224 */ /* 0x000fe200078e0009 */
[----:B------:R-:W-:Y:S01]  /*9880*/  F2FP.BF16.F32.PACK_AB R38, RZ, R38 ;  /* 0x00000026ff26723e */ /* 0x000fe200000010ff */
[-C--:B------:R-:W-:Y:S01]  /*9890*/  FMUL R44, R44, R154.reuse ;  /* 0x0000009a2c2c7220 */ /* 0x080fe20000400000 */
[----:B------:R-:W-:Y:S01]  /*98a0*/  F2FP.BF16.F32.PACK_AB R39, RZ, R39 ;  /* 0x00000027ff27723e */ /* 0x000fe200000010ff */
[----:B------:R-:W-:Y:S01]  /*98b0*/  FMUL R45, R45, R154 ;  /* 0x0000009a2d2d7220 */ /* 0x000fe20000400000 */
[----:B------:R0:W-:Y:S01]  /*98c0*/  @P1 STG.E.U16 desc[UR36][R4.64+0xe2], R145 ;  /* 0x0000e29104001986 */ /* 0x0001e2000c101524 */
[----:B------:R-:W-:Y:S01]  /*98d0*/  IADD3 R12, P1, P2, R7, R8, R21 ;  /* 0x00000008070c7210 */ /* 0x000fe20007a3e015 */
[----:B------:R-:W-:Y:S01]  /*98e0*/  FMUL R46, R46, R154 ;  /* 0x0000009a2e2e7220 */ /* 0x000fe20000400000 */
[----:B------:R-:W-:Y:S01]  /*98f0*/  F2FP.BF16.F32.PACK_AB R40, RZ, R40 ;  /* 0x00000028ff28723e */ /* 0x000fe200000010ff */
[-C--:B------:R-:W-:Y:S01]  /*9900*/  FMUL R47, R47, R154.reuse ;  /* 0x0000009a2f2f7220 */ /* 0x080fe20000400000 */
[----:B------:R-:W-:Y:S01]  /*9910*/  IADD3.X R13, R6, R9, R15, P1, P2 ;  /* 0x00000009060d7210 */ /* 0x000fe20000fe440f */
[-C--:B------:R-:W-:Y:S01]  /*9920*/  FMUL R48, R48, R154.reuse ;  /* 0x0000009a30307220 */ /* 0x080fe20000400000 */
[----:B------:R-:W-:Y:S01]  /*9930*/  ISETP.GT.AND P1, PT, R3, 0x80, PT ;  /* 0x000000800300780c */ /* 0x000fe20003f24270 */
[-C--:B------:R-:W-:Y:S01]  /*9940*/  FMUL R49, R49, R154.reuse ;  /* 0x0000009a31317220 */ /* 0x080fe20000400000 */
[----:B------:R-:W-:Y:S01]  /*9950*/  ISETP.GT.AND P2, PT, R3, 0x88, PT ;  /* 0x000000880300780c */ /* 0x000fe20003f44270 */
[----:B------:R-:W-:Y:S01]  /*9960*/  FMUL R50, R50, R154 ;  /* 0x0000009a32327220 */ /* 0x000fe20000400000 */
[----:B------:R-:W-:Y:S01]  /*9970*/  F2FP.BF16.F32.PACK_AB R41, RZ, R41 ;  /* 0x00000029ff29723e */ /* 0x000fe200000010ff */
[----:B0-----:R-:W-:Y:S01]  /*9980*/  @P5 IMAD.MOV.U32 R4, RZ, RZ, R10 ;  /* 0x000000ffff045224 */ /* 0x001fe200078e000a */
[----:B------:R-:W-:Y:S01]  /*9990*/  F2FP.BF16.F32.PACK_AB R42, RZ, R42 ;  /* 0x0000002aff2a723e */ /* 0x000fe200000010ff */
[----:B------:R-:W-:Y:S01]  /*99a0*/  @P5 IMAD.MOV.U32 R5, RZ, RZ, R11 ;  /* 0x000000ffff055224 */ /* 0x000fe200078e000b */
[----:B------:R-:W-:Y:S01]  /*99b0*/  F2FP.BF16.F32.PACK_AB R43, RZ, R43 ;  /* 0x0000002bff2b723e */ /* 0x000fe200000010ff */
[----:B------:R-:W-:Y:S01]  /*99c0*/  FMUL R51, R51, R154 ;  /* 0x0000009a33337220 */ /* 0x000fe20000400000 */
[----:B------:R-:W-:Y:S01]  /*99d0*/  F2FP.BF16.F32.PACK_AB R44, RZ, R44 ;  /* 0x0000002cff2c723e */ /* 0x000fe200000010ff */
[-C--:B------:R-:W-:Y:S01]  /*99e0*/  FMUL R52, R52, R154.reuse ;  /* 0x0000009a34347220 */ /* 0x080fe20000400000 */
[----:B------:R0:W-:Y:S01]  /*99f0*/  @P5 STG.E.U16 desc[UR36][R4.64+0xe0], R146 ;  /* 0x0000e09204005986 */ /* 0x0001e2000c101524 */
[C---:B------:R-:W-:Y:S01]  /*9a00*/  ISETP.GT.AND P5, PT, R0.reuse, 0x78, P3 ;  /* 0x000000780000780c */ /* 0x040fe20001fa4270 */
[-C--:B------:R-:W-:Y:S01]  /*9a10*/  FMUL R53, R53, R154.reuse ;  /* 0x0000009a35357220 */ /* 0x080fe20000400000 */
[C---:B------:R-:W-:Y:S01]  /*9a20*/  ISETP.GT.AND P3, PT, R0.reuse, 0x79, P3 ;  /* 0x000000790000780c */ /* 0x040fe20001f64270 */
[----:B------:R-:W-:Y:S01]  /*9a30*/  @P4 STG.E.U16 desc[UR36][R10.64+0xe2], R147 ;  /* 0x0000e2930a004986 */ /* 0x000fe2000c101524 */
[----:B------:R-:W-:Y:S01]  /*9a40*/  ISETP.GT.AND P4, PT, R0, 0x78, P0 ;  /* 0x000000780000780c */ /* 0x000fe20000784270 */
[-C--:B------:R-:W-:Y:S01]  /*9a50*/  FMUL R54, R54, R154.reuse ;  /* 0x0000009a36367220 */ /* 0x080fe20000400000 */
[----:B------:R-:W-:Y:S01]  /*9a60*/  ISETP.GT.AND P0, PT, R0, 0x79, P0 ;  /* 0x000000790000780c */ /* 0x000fe20000704270 */
[-C--:B------:R-:W-:Y:S01]  /*9a70*/  FMUL R55, R55, R154.reuse ;  /* 0x0000009a37377220 */ /* 0x080fe20000400000 */
[----:B------:R-:W-:Y:S01]  /*9a80*/  F2FP.BF16.F32.PACK_AB R45, RZ, R45 ;  /* 0x0000002dff2d723e */ /* 0x000fe200000010ff */
[----:B------:R-:W-:Y:S01]  /*9a90*/  FMUL R56, R56, R154 ;  /* 0x0000009a38387220 */ /* 0x000fe20000400000 */
[----:B------:R-:W-:Y:S01]  /*9aa0*/  F2FP.BF16.F32.PACK_AB R46, RZ, R46 ;  /* 0x0000002eff2e723e */ /* 0x000fe200000010ff */
[----:B------:R-:W-:Y:S01]  /*9ab0*/  FMUL R57, R57, R154 ;  /* 0x0000009a39397220 */ /* 0x000fe20000400000 */
[----:B------:R-:W-:Y:S01]  /*9ac0*/  F2FP.BF16.F32.PACK_AB R47, RZ, R47 ;  /* 0x0000002fff2f723e */ /* 0x000fe200000010ff */
[----:B------:R-:W-:Y:S01]  /*9ad0*/  @P5 STG.E.U16 desc[UR36][R8.64+0xf0], R148 ;  /* 0x0000f09408005986 */ /* 0x000fe2000c101524 */
[----:B0-----:R-:W-:Y:S01]  /*9ae0*/  IADD3 R4, P5, R21, R8, RZ ;  /* 0x0000000815047210 */ /* 0x001fe20007fbe0ff */
[----:B------:R-:W-:Y:S01]  /*9af0*/  FMUL R58, R58, R154 ;  /* 0x0000009a3a3a7220 */ /* 0x000fe20000400000 */
[----:B------:R-:W-:Y:S01]  /*9b00*/  F2FP.BF16.F32.PACK_AB R48, RZ, R48 ;  /* 0x00000030ff30723e */ /* 0x000fe200000010ff */
[----:B------:R0:W-:Y:S01]  /*9b10*/  @P3 STG.E.U16 desc[UR36][R8.64+0xf2], R149 ;  /* 0x0000f29508003986 */ /* 0x0001e2000c101524 */
[C---:B------:R-:W-:Y:S01]  /*9b20*/  ISETP.GT.AND P3, PT, R0.reuse, RZ, P1 ;  /* 0x000000ff0000720c */ /* 0x040fe20000f64270 */
[----:B------:R-:W-:Y:S01]  /*9b30*/  IMAD.X R5, R15, 0x1, R9, P5 ;  /* 0x000000010f057824 */ /* 0x000fe200028e0609 */
[C---:B------:R-:W-:Y:S01]  /*9b40*/  ISETP.GT.AND P5, PT, R0.reuse, RZ, P2 ;  /* 0x000000ff0000720c */ /* 0x040fe200017a4270 */
        /* <DEDUP_REMOVED lines=8> */
[----:B------:R-:W-:Y:S01]  /*9bd0*/  FMUL R61, R61, R154 ;  /* 0x0000009a3d3d7220 */ /* 0x000fe20000400000 */
[----:B------:R-:W-:Y:S01]  /*9be0*/  F2FP.BF16.F32.PACK_AB R51, RZ, R51 ;  /* 0x00000033ff33723e */ /* 0x000fe200000010ff */
[----:B------:R-:W-:Y:S01]  /*9bf0*/  @P3 STG.E.U16 desc[UR36][R4.64], R24 ;  /* 0x0000001804003986 */ /* 0x000fe2000c101524 */
[C---:B0-----:R-:W-:Y:S01]  /*9c00*/  IADD3 R8, P3, R7.reuse, R4, RZ ;  /* 0x0000000407087210 */ /* 0x041fe20007f7e0ff */
[----:B------:R-:W-:Y:S01]  /*9c10*/  FMUL R62, R62, R154 ;  /* 0x0000009a3e3e7220 */ /* 0x000fe20000400000 */
[----:B------:R-:W-:Y:S01]  /*9c20*/  F2FP.BF16.F32.PACK_AB R52, RZ, R52 ;  /* 0x00000034ff34723e */ /* 0x000fe200000010ff */
[----:B------:R-:W-:Y:S01]  /*9c30*/  @P4 STG.E.U16 desc[UR36][R4.64+0x2], R25 ;  /* 0x0000021904004986 */ /* 0x000fe2000c101524 */
[----:B------:R-:W-:Y:S01]  /*9c40*/  IADD3 R14, P4, R7, R4, RZ ;  /* 0x00000004070e7210 */ /* 0x000fe20007f9e0ff */
[--C-:B------:R-:W-:Y:S01]  /*9c50*/  IMAD.X R9, R6, 0x1, R5.reuse, P3 ;  /* 0x0000000106097824 */ /* 0x100fe200018e0605 */
[----:B------:R-:W-:Y:S01]  /*9c60*/  ISETP.GT.AND P3, PT, R0, 0x9, P2 ;  /* 0x000000090000780c */ /* 0x000fe20001764270 */
[-C--:B------:R-:W-:Y:S01]  /*9c70*/  FMUL R63, R63, R154.reuse ;  /* 0x0000009a3f3f7220 */ /* 0x080fe20000400000 */
[----:B------:R-:W-:Y:S01]  /*9c80*/  F2FP.BF16.F32.PACK_AB R53, RZ, R53 ;  /* 0x00000035ff35723e */ /* 0x000fe200000010ff */
[----:B------:R-:W-:Y:S01]  /*9c90*/  IMAD.X R15, R6, 0x1, R5, P4 ;  /* 0x00000001060f7824 */ /* 0x000fe200020e0605 */
[----:B------:R-:W-:Y:S01]  /*9ca0*/  ISETP.GT.AND P4, PT, R0, 0x8, P1 ;  /* 0x000000080000780c */ /* 0x000fe20000f84270 */
[----:B------:R-:W-:Y:S01]  /*9cb0*/  FMUL R64, R64, R154 ;  /* 0x0000009a40407220 */ /* 0x000fe20000400000 */
[----:B------:R-:W-:Y:S01]  /*9cc0*/  F2FP.BF16.F32.PACK_AB R54, RZ, R54 ;  /* 0x00000036ff36723e */ /* 0x000fe200000010ff */
[-C--:B------:R-:W-:Y:S01]  /*9cd0*/  FMUL R65, R65, R154.reuse ;  /* 0x0000009a41417220 */ /* 0x080fe20000400000 */
        /* <DEDUP_REMOVED lines=13> */
[-C--:B------:R-:W-:Y:S01]  /*9db0*/  FMUL R70, R70, R154.reuse ;  /* 0x0000009a46467220 */ /* 0x080fe20000400000 */
[----:B------:R-:W-:Y:S01]  /*9dc0*/  @P5 STG.E.U16 desc[UR36][R4.64+0x12], R29 ;  /* 0x0000121d04005986 */ /* 0x000fe2000c101524 */
[C---:B------:R-:W-:Y:S01]  /*9dd0*/  ISETP.GT.AND P5, PT, R0.reuse, 0x11, P1 ;  /* 0x000000110000780c */ /* 0x040fe20000fa4270 */
[----:B------:R-:W-:Y:S01]  /*9de0*/  FMUL R71, R71, R154 ;  /* 0x0000009a47477220 */ /* 0x000fe20000400000 */
[----:B------:R-:W-:Y:S01]  /*9df0*/  F2FP.BF16.F32.PACK_AB R58, RZ, R58 ;  /* 0x0000003aff3a723e */ /* 0x000fe200000010ff */
[----:B------:R-:W-:Y:S01]  /*9e00*/  @P0 STG.E.U16 desc[UR36][R8.64+0x10], R30 ;  /* 0x0000101e08000986 */ /* 0x000fe2000c101524 */
[----:B------:R-:W-:Y:S01]  /*9e10*/  ISETP.GT.AND P0, PT, R0, 0x10, P2 ;  /* 0x000000100000780c */ /* 0x000fe20001704270 */
        /* <DEDUP_REMOVED lines=11> */
[----:B------:R-:W-:Y:S01]  /*9ed0*/  ISETP.GT.AND P5, PT, R0, 0x19, P1 ;  /* 0x000000190000780c */ /* 0x000fe20000fa4270 */
[--C-:B------:R-:W-:Y:S01]  /*9ee0*/  @P0 IMAD.MOV.U32 R6, RZ, RZ, R12.reuse ;  /* 0x000000ffff060224 */ /* 0x100fe200078e000c */
[----:B------:R-:W-:Y:S01]  /*9ef0*/  @P0 MOV R7, R13 ;  /* 0x0000000d00070202 */ /* 0x000fe20000000f00 */
[----:B------:R-:W-:Y:S01]  /*9f00*/  FMUL R75, R75, R154 ;  /* 0x0000009a4b4b7220 */ /* 0x000fe20000400000 */
[----:B------:R-:W-:Y:S01]  /*9f10*/  F2FP.BF16.F32.PACK_AB R62, RZ, R62 ;  /* 0x0000003eff3e723e */ /* 0x000fe200000010ff */
[-C--:B------:R-:W-:Y:S01]  /*9f20*/  FMUL R76, R76, R154.reuse ;  /* 0x0000009a4c4c7220 */ /* 0x080fe20000400000 */
[----:B------:R-:W-:Y:S01]  /*9f30*/  F2FP.BF16.F32.PACK_AB R63, RZ, R63 ;  /* 0x0000003fff3f723e */ /* 0x000fe200000010ff */
[----:B------:R0:W-:Y:S01]  /*9f40*/  @P0 STG.E.U16 desc[UR36][R6.64+0x20], R34 ;  /* 0x0000202206000986 */ /* 0x0001e2000c101524 */
        /* <DEDUP_REMOVED lines=11> */
[--C-:B0-----:R-:W-:Y:S01]  /*a000*/  @P3 IMAD.MOV.U32 R6, RZ, RZ, R12.reuse ;  /* 0x000000ffff063224 */ /* 0x101fe200078e000c */
[----:B------:R-:W-:Y:S01]  /*a010*/  F2FP.BF16.F32.PACK_AB R69, RZ, R69 ;  /* 0x00000045ff45723e */ /* 0x000fe200000010ff */
[--C-:B------:R-:W-:Y:S01]  /*a020*/  @P3 IMAD.MOV.U32 R7, RZ, RZ, R13.reuse ;  /* 0x000000ffff073224 */ /* 0x100fe200078e000d */
[----:B------:R-:W-:Y:S01]  /*a030*/  F2FP.BF16.F32.PACK_AB R70, RZ, R70 ;  /* 0x00000046ff46723e */ /* 0x000fe200000010ff */
[-C--:B------:R-:W-:Y:S01]  /*a040*/  FMUL R82, R82, R154.reuse ;  /* 0x0000009a52527220 */ /* 0x080fe20000400000 */
[----:B------:R-:W-:Y:S01]  /*a050*/  F2FP.BF16.F32.PACK_AB R71, RZ, R71 ;  /* 0x00000047ff47723e */ /* 0x000fe200000010ff */
[-C--:B------:R-:W-:Y:S01]  /*a060*/  FMUL R83, R83, R154.reuse ;  /* 0x0000009a53537220 */ /* 0x080fe20000400000 */
[----:B------:R0:W-:Y:S01]  /*a070*/  @P3 STG.E.U16 desc[UR36][R6.64+0x22], R35 ;  /* 0x0000222306003986 */ /* 0x0001e2000c101524 */
        /* <DEDUP_REMOVED lines=11> */
[----:B0-----:R-:W-:Y:S01]  /*a130*/  @P0 IMAD.MOV.U32 R6, RZ, RZ, R12 ;  /* 0x000000ffff060224 */ /* 0x001fe200078e000c */
[----:B------:R-:W-:Y:S01]  /*a140*/  F2FP.BF16.F32.PACK_AB R75, RZ, R75 ;  /* 0x0000004bff4b723e */ /* 0x000fe200000010ff */
[----:B------:R-:W-:Y:S01]  /*a150*/  @P0 IMAD.MOV.U32 R7, RZ, RZ, R13 ;  /* 0x000000ffff070224 */ /* 0x000fe200078e000d */
[----:B------:R-:W-:Y:S01]  /*a160*/  F2FP.BF16.F32.PACK_AB R76, RZ, R76 ;  /* 0x0000004cff4c723e */ /* 0x000fe200000010ff */
[----:B------:R-:W-:Y:S01]  /*a170*/  FMUL R87, R87, R154 ;  /* 0x0000009a57577220 */ /* 0x000fe20000400000 */
[----:B------:R-:W-:-:S02]  /*a180*/  F2FP.BF16.F32.PACK_AB R77, RZ, R77 ;  /* 0x0000004dff4d723e */ /* 0x000fc400000010ff */
[----:B------:R0:W-:Y:S01]  /*a190*/  @P0 STG.E.U16 desc[UR36][R6.64+0x30], R38 ;  /* 0x0000302606000986 */ /* 0x0001e2000c101524 */
[----:B------:R-:W-:Y:S02]  /*a1a0*/  ISETP.GT.AND P0, PT, R0, 0x20, P2 ;  /* 0x000000200000780c */ /* 0x000fe40001704270 */
[----:B------:R-:W-:Y:S02]  /*a1b0*/  F2FP.BF16.F32.PACK_AB R78, RZ, R78 ;  /* 0x0000004eff4e723e */ /* 0x000fe400000010ff */
[----:B------:R-:W-:Y:S02]  /*a1c0*/  F2FP.BF16.F32.PACK_AB R79, RZ, R79 ;  /* 0x0000004fff4f723e */ /* 0x000fe400000010ff */
[----:B------:R-:W-:Y:S02]  /*a1d0*/  F2FP.BF16.F32.PACK_AB R80, RZ, R80 ;  /* 0x00000050ff50723e */ /* 0x000fe400000010ff */
[----:B------:R-:W-:Y:S02]  /*a1e0*/  F2FP.BF16.F32.PACK_AB R81, RZ, R81 ;  /* 0x00000051ff51723e */ /* 0x000fe400000010ff */
[----:B------:R-:W-:Y:S01]  /*a1f0*/  F2FP.BF16.F32.PACK_AB R82, RZ, R82 ;  /* 0x00000052ff52723e */ /* 0x000fe200000010ff */
[----:B0-----:R-:W-:Y:S01]  /*a200*/  @P3 IMAD.MOV.U32 R6, RZ, RZ, R12 ;  /* 0x000000ffff063224 */ /* 0x001fe200078e000c */
[----:B------:R-:W-:Y:S01]  /*a210*/  F2FP.BF16.F32.PACK_AB R83, RZ, R83 ;  /* 0x00000053ff53723e */ /* 0x000fe200000010ff */
[----:B------:R-:W-:Y:S01]  /*a220*/  @P3 IMAD.MOV.U32 R7, RZ, RZ, R13 ;  /* 0x000000ffff073224 */ /* 0x000fe200078e000d */
[----:B------:R-:W-:-:S02]  /*a230*/  F2FP.BF16.F32.PACK_AB R84, RZ, R84 ;  /* 0x00000054ff54723e */ /* 0x000fc400000010ff */
[----:B------:R-:W-:Y:S02]  /*a240*/  F2FP.BF16.F32.PACK_AB R85, RZ, R85 ;  /* 0x00000055ff55723e */ /* 0x000fe400000010ff */
[----:B------:R0:W-:Y:S01]  /*a250*/  @P3 STG.E.U16 desc[UR36][R6.64+0x32], R39 ;  /* 0x0000322706003986 */ /* 0x0001e2000c101524 */
[C---:B------:R-:W-:Y:S02]  /*a260*/  ISETP.GT.AND P3, PT, R0.reuse, 0x21, P2 ;  /* 0x000000210000780c */ /* 0x040fe40001764270 */
[----:B------:R-:W-:Y:S01]  /*a270*/  F2FP.BF16.F32.PACK_AB R86, RZ, R86 ;  /* 0x00000056ff56723e */ /* 0x000fe200000010ff */
[----:B------:R-:W-:Y:S01]  /*a280*/  @P4 STG.E.U16 desc[UR36][R4.64+0x40], R40 ;  /* 0x0000402804004986 */ /* 0x000fe2000c101524 */
[C---:B------:R-:W-:Y:S02]  /*a290*/  ISETP.GT.AND P4, PT, R0.reuse, 0x28, P1 ;  /* 0x000000280000780c */ /* 0x040fe40000f84270 */
[----:B------:R-:W-:Y:S01]  /*a2a0*/  F2FP.BF16.F32.PACK_AB R87, RZ, R87 ;  /* 0x00000057ff57723e */ /* 0x000fe200000010ff */
[----:B------:R-:W-:Y:S01]  /*a2b0*/  @P5 STG.E.U16 desc[UR36][R4.64+0x42], R41 ;  /* 0x0000422904005986 */ /* 0x000fe2000c101524 */
[----:B------:R-:W-:Y:S01]  /*a2c0*/  ISETP.GT.AND P5, PT, R0, 0x29, P1 ;  /* 0x000000290000780c */ /* 0x000fe20000fa4270 */
[----:B0-----:R-:W-:-:S02]  /*a2d0*/  @P0 IMAD.MOV.U32 R6, RZ, RZ, R12 ;  /* 0x000000ffff060224 */ /* 0x001fc400078e000c */
[----:B------:R-:W-:-:S05]  /*a2e0*/  @P0 IMAD.MOV.U32 R7, RZ, RZ, R13 ;  /* 0x000000ffff070224 */ /* 0x000fca00078e000d */
[----:B------:R0:W-:Y:S01]  /*a2f0*/  @P0 STG.E.U16 desc[UR36][R6.64+0x40], R42 ;  /* 0x0000402a06000986 */ /* 0x0001e2000c101524 */
[----:B------:R-:W-:Y:S02]  /*a300*/  ISETP.GT.AND P0, PT, R0, 0x28, P2 ;  /* 0x000000280000780c */ /* 0x000fe40001704270 */
[----:B0-----:R-:W-:Y:S01]  /*a310*/  @P3 MOV R6, R12 ;  /* 0x0000000c00063202 */ /* 0x001fe20000000f00 */
[----:B------:R-:W-:-:S05]  /*a320*/  @P3 IMAD.MOV.U32 R7, RZ, RZ, R13 ;  /* 0x000000ffff073224 */ /* 0x000fca00078e000d */
[----:B------:R0:W-:Y:S01]  /*a330*/  @P3 STG.E.U16 desc[UR36][R6.64+0x42], R43 ;  /* 0x0000422b06003986 */ /* 0x0001e2000c101524 */
[----:B------:R-:W-:-:S03]  /*a340*/  ISETP.GT.AND P3, PT, R0, 0x29, P2 ;  /* 0x000000290000780c */ /* 0x000fc60001764270 */
[----:B------:R-:W-:Y:S01]  /*a350*/  @P4 STG.E.U16 desc[UR36][R4.64+0x50], R44 ;  /* 0x0000502c04004986 */ /* 0x000fe2000c101524 */
[----:B------:R-:W-:-:S03]  /*a360*/  ISETP.GT.AND P4, PT, R0, 0x30, P1 ;  /* 0x000000300000780c */ /* 0x000fc60000f84270 */
[----:B------:R-:W-:Y:S01]  /*a370*/  @P5 STG.E.U16 desc[UR36][R4.64+0x52], R45 ;  /* 0x0000522d04005986 */ /* 0x000fe2000c101524 */
[----:B------:R-:W-:Y:S01]  /*a380*/  ISETP.GT.AND P5, PT, R0, 0x31, P1 ;  /* 0x000000310000780c */ /* 0x000fe20000fa4270 */
[----:B0-----:R-:W-:Y:S02]  /*a390*/  @P0 IMAD.MOV.U32 R6, RZ, RZ, R12 ;  /* 0x000000ffff060224 */ /* 0x001fe400078e000c */
[----:B------:R-:W-:-:S05]  /*a3a0*/  @P0 IMAD.MOV.U32 R7, RZ, RZ, R13 ;  /* 0x000000ffff070224 */ /* 0x000fca00078e000d */
[----:B------:R0:W-:Y:S01]  /*a3b0*/  @P0 STG.E.U16 desc[UR36][R6.64+0x50], R46 ;  /* 0x0000502e06000986 */ /* 0x0001e2000c101524 */
[----:B------:R-:W-:Y:S01]  /*a3c0*/  ISETP.GT.AND P0, PT, R0, 0x30, P2 ;  /* 0x000000300000780c */ /* 0x000fe20001704270 */
[----:B0-----:R-:W-:Y:S02]  /*a3d0*/  @P3 IMAD.MOV.U32 R6, RZ, RZ, R12 ;  /* 0x000000ffff063224 */ /* 0x001fe400078e000c */
        /* <DEDUP_REMOVED lines=11> */
[----:B0-----:R-:W-:Y:S01]  /*a490*/  @P3 IMAD.MOV.U32 R6, RZ, RZ, R12 ;  /* 0x000000ffff063224 */ /* 0x001fe200078e000c */
[----:B------:R-:W-:-:S05]  /*a4a0*/  @P3 MOV R7, R13 ;  /* 0x0000000d00073202 */ /* 0x000fca0000000f00 */
        /* <DEDUP_REMOVED lines=29> */
[----:B------:R-:W-:Y:S02]  /*a680*/  ISETP.GT.AND P5, PT, R0, 0x51, P1 ;  /* 0x000000510000780c */ /* 0x000fe40000fa4270 */
[----:B0-----:R-:W-:Y:S01]  /*a690*/  @P0 MOV R6, R12 ;  /* 0x0000000c00060202 */ /* 0x001fe20000000f00 */
        /* <DEDUP_REMOVED lines=23> */
[----:B0-----:R-:W-:Y:S01]  /*a810*/  @P0 IMAD.MOV.U32 R6, RZ, RZ, R12 ;  /* 0x000000ffff060224 */ /* 0x001fe200078e000c */
[----:B------:R-:W-:-:S05]  /*a820*/  @P0 MOV R7, R13 ;  /* 0x0000000d00070202 */ /* 0x000fca0000000f00 */
        /* <DEDUP_REMOVED lines=25> */
[----:B------:R-:W-:Y:S02]  /*a9c0*/  ISETP.GT.AND P0, PT, R0, 0x70, P2 ;  /* 0x000000700000780c */ /* 0x000fe40001704270 */
[----:B0-----:R-:W-:Y:S01]  /*a9d0*/  @P3 MOV R6, R12 ;  /* 0x0000000c00063202 */ /* 0x001fe20000000f00 */
[----:B------:R-:W-:-:S05]  /*a9e0*/  @P3 IMAD.MOV.U32 R7, RZ, RZ, R13 ;  /* 0x000000ffff073224 */ /* 0x000fca00078e000d */
[----:B------:R0:W-:Y:S01]  /*a9f0*/  @P3 STG.E.U16 desc[UR36][R6.64+0xd2], R79 ;  /* 0x0000d24f06003986 */ /* 0x0001e2000c101524 */
[C---:B------:R-:W-:Y:S02]  /*aa00*/  ISETP.GT.AND P3, PT, R0.reuse, 0x78, P1 ;  /* 0x000000780000780c */ /* 0x040fe40000f64270 */
[C---:B------:R-:W-:Y:S01]  /*aa10*/  ISETP.GT.AND P1, PT, R0.reuse, 0x79, P1 ;  /* 0x000000790000780c */ /* 0x040fe20000f24270 */
[----:B------:R-:W-:Y:S01]  /*aa20*/  @P4 STG.E.U16 desc[UR36][R4.64+0xe0], R80 ;  /* 0x0000e05004004986 */ /* 0x000fe2000c101524 */
[----:B------:R-:W-:-:S03]  /*aa30*/  ISETP.GT.AND P4, PT, R0, 0x71, P2 ;  /* 0x000000710000780c */ /* 0x000fc60001784270 */
[----:B------:R-:W-:Y:S01]  /*aa40*/  @P5 STG.E.U16 desc[UR36][R4.64+0xe2], R81 ;  /* 0x0000e25104005986 */ /* 0x000fe2000c101524 */
[C---:B------:R-:W-:Y:S02]  /*aa50*/  ISETP.GT.AND P5, PT, R0.reuse, 0x78, P2 ;  /* 0x000000780000780c */ /* 0x040fe400017a4270 */
[----:B------:R-:W-:Y:S01]  /*aa60*/  ISETP.GT.AND P2, PT, R0, 0x79, P2 ;  /* 0x000000790000780c */ /* 0x000fe20001744270 */
[----:B0-----:R-:W-:Y:S02]  /*aa70*/  @P0 IMAD.MOV.U32 R6, RZ, RZ, R12 ;  /* 0x000000ffff060224 */ /* 0x001fe400078e000c */
[----:B------:R-:W-:-:S05]  /*aa80*/  @P0 IMAD.MOV.U32 R7, RZ, RZ, R13 ;  /* 0x000000ffff070224 */ /* 0x000fca00078e000d */
[----:B------:R0:W-:Y:S02]  /*aa90*/  @P0 STG.E.U16 desc[UR36][R6.64+0xe0], R82 ;  /* 0x0000e05206000986 */ /* 0x0001e4000c101524 */
[----:B0-----:R-:W-:Y:S02]  /*aaa0*/  @P4 IMAD.MOV.U32 R6, RZ, RZ, R12 ;  /* 0x000000ffff064224 */ /* 0x001fe400078e000c */
[----:B------:R-:W-:-:S05]  /*aab0*/  @P4 IMAD.MOV.U32 R7, RZ, RZ, R13 ;  /* 0x000000ffff074224 */ /* 0x000fca00078e000d */
[----:B------:R-:W-:Y:S04]  /*aac0*/  @P4 STG.E.U16 desc[UR36][R6.64+0xe2], R83 ;  /* 0x0000e25306004986 */ /* 0x000fe8000c101524 */
[----:B------:R-:W-:Y:S04]  /*aad0*/  @P3 STG.E.U16 desc[UR36][R4.64+0xf0], R84 ;  /* 0x0000f05404003986 */ /* 0x000fe8000c101524 */
[----:B------:R0:W-:Y:S02]  /*aae0*/  @P1 STG.E.U16 desc[UR36][R4.64+0xf2], R85 ;  /* 0x0000f25504001986 */ /* 0x0001e4000c101524 */
[----:B0-----:R-:W-:-:S02]  /*aaf0*/  @P5 IMAD.MOV.U32 R4, RZ, RZ, R12 ;  /* 0x000000ffff045224 */ /* 0x001fc400078e000c */
[----:B------:R-:W-:-:S05]  /*ab00*/  @P5 IMAD.MOV.U32 R5, RZ, RZ, R13 ;  /* 0x000000ffff055224 */ /* 0x000fca00078e000d */
[----:B------:R0:W-:Y:S04]  /*ab10*/  @P5 STG.E.U16 desc[UR36][R4.64+0xf0], R86 ;  /* 0x0000f05604005986 */ /* 0x0001e8000c101524 */
[----:B------:R0:W-:Y:S02]  /*ab20*/  @P2 STG.E.U16 desc[UR36][R12.64+0xf2], R87 ;  /* 0x0000f2570c002986 */ /* 0x0001e4000c101524 */
.L_x_280:
[----:B------:R-:W-:Y:S05]  /*ab30*/  BSYNC B0 ;  /* 0x0000000000007941 */ /* 0x000fea0003800000 */
.L_x_28:
[----:B------:R-:W-:Y:S01]  /*ab40*/  ULDC UR4, c[0x0][0xc] ;  /* 0x0000030000047ab9 */ /* 0x000fe20000000800 */
[----:B------:R-:W-:Y:S01]  /*ab50*/  ULDC UR5, c[0x0][0x10] ;  /* 0x0000040000057ab9 */ /* 0x000fe20000000800 */
[----:B0-----:R-:W0:Y:S01]  /*ab60*/  LDC R3, c[0x0][0x14] ;  /* 0x00000500ff037b82 */ /* 0x001e220000000800 */
[----:B------:R-:W-:Y:S01]  /*ab70*/  UIMAD.WIDE.U32 UR4, UR4, UR5, URZ ;  /* 0x00000005040472a5 */ /* 0x000fe2000f8e003f */
[----:B------:R-:W-:Y:S01]  /*ab80*/  PRMT R0, RZ, 0x7610, R0 ;  /* 0x00007610ff007816 */ /* 0x000fe20000000000 */
[----:B------:R-:W-:Y:S01]  /*ab90*/  IMAD.MOV.U32 R23, RZ, RZ, -0x1 ;  /* 0xffffffffff177424 */ /* 0x000fe200078e00ff */
[----:B------:R-:W-:-:S03]  /*aba0*/  MOV R153, 0xffffffff ;  /* 0xffffffff00997802 */ /* 0x000fc60000000f00 */
[----:B0-----:R-:W-:-:S04]  /*abb0*/  IMAD.WIDE.U32 R16, R3, UR4, R16 ;  /* 0x0000000403107c25 */ /* 0x001fc8000f8e0010 */
[----:B------:R-:W-:Y:S01]  /*abc0*/  IMAD R3, R3, UR5, RZ ;  /* 0x0000000503037c24 */ /* 0x000fe2000f8e02ff */
[----:B------:R-:W-:Y:S02]  /*abd0*/  ULDC.64 UR4, c[0x0][0x650] ;  /* 0x0001940000047ab9 */ /* 0x000fe40000000a00 */
[----:B------:R-:W-:Y:S01]  /*abe0*/  ISETP.GE.U32.AND P0, PT, R16, UR4, PT ;  /* 0x0000000410007c0c */ /* 0x000fe2000bf06070 */
[----:B------:R-:W-:-:S05]  /*abf0*/  IMAD.IADD R17, R17, 0x1, R3 ;  /* 0x0000000111117824 */ /* 0x000fca00078e0203 */
[----:B------:R-:W-:-:S13]  /*ac00*/  ISETP.GE.U32.AND.EX P0, PT, R17, UR5, PT, P0 ;  /* 0x0000000511007c0c */ /* 0x000fda000bf06100 */
[----:B------:R-:W-:Y:S05]  /*ac10*/  @P0 BRA `(.L_x_281) ;  /* 0x0000000400640947 */ /* 0x000fea0003800000 */
[----:B------:R-:W0:Y:S01]  /*ac20*/  S2R R12, SR_CTAID.X ;  /* 0x00000000000c7919 */ /* 0x000e220000002500 */
[----:B-12---:R-:W1:Y:S01]  /*ac30*/  LDC.64 R10, c[0x0][0x628] ;  /* 0x00018a00ff0a7b82 */ /* 0x006e620000000a00 */
[----:B------:R-:W-:Y:S01]  /*ac40*/  ULDC UR4, c[0x0][0x150] ;  /* 0x0000540000047ab9 */ /* 0x000fe20000000800 */
[----:B------:R-:W-:Y:S01]  /*ac50*/  IMAD.MOV.U32 R8, RZ, RZ, R16 ;  /* 0x000000ffff087224 */ /* 0x000fe200078e0010 */
[----:B------:R-:W2:Y:S01]  /*ac60*/  S2R R24, SR_CTAID.Y ;  /* 0x0000000000187919 */ /* 0x000ea20000002600 */
[----:B------:R-:W-:-:S04]  /*ac70*/  IMAD.MOV.U32 R9, RZ, RZ, R17 ;  /* 0x000000ffff097224 */ /* 0x000fc800078e0011 */
[----:B------:R-:W2:Y:S08]  /*ac80*/  LDC R21, c[0x0][0x144] ;  /* 0x00005100ff157b82 */ /* 0x000eb00000000800 */
[----:B------:R-:W2:Y:S08]  /*ac90*/  LDC R0, c[0x0][0x630] ;  /* 0x00018c00ff007b82 */ /* 0x000eb00000000800 */
[----:B------:R-:W2:Y:S01]  /*aca0*/  LDC.64 R14, c[0x0][0x620] ;  /* 0x00018800ff0e7b82 */ /* 0x000ea20000000a00 */
[----:B-1----:R-:W-:-:S04]  /*acb0*/  ISETP.NE.U32.AND P0, PT, R10, RZ, PT ;  /* 0x000000ff0a00720c */ /* 0x002fc80003f05070 */
[----:B------:R-:W-:Y:S02]  /*acc0*/  ISETP.NE.AND.EX P0, PT, R11, RZ, PT, P0 ;  /* 0x000000ff0b00720c */ /* 0x000fe40003f05300 */
[----:B0-----:R-:W-:-:S05]  /*acd0*/  I2FP.F32.U32 R3, R12 ;  /* 0x0000000c00037245 */ /* 0x001fca0000201000 */
[----:B------:R-:W-:-:S04]  /*ace0*/  FMUL R3, R3, UR4 ;  /* 0x0000000403037c20 */ /* 0x000fc80008400000 */
[----:B------:R0:W1:Y:S02]  /*acf0*/  F2I.U32.TRUNC.NTZ R20, R3 ;  /* 0x0000000300147305 */ /* 0x000064000020f000 */
[----:B------:R-:W-:Y:S05]  /*ad00*/  @!P0 BRA `(.L_x_282) ;  /* 0x0000000000288947 */ /* 0x000fea0003800000 */
[----:B0-----:R-:W0:Y:S02]  /*ad10*/  LDC R3, c[0x0][0x634] ;  /* 0x00018d00ff037b82 */ /* 0x001e240000000800 */
        /* <DEDUP_REMOVED lines=9> */
.L_x_282:
[----:B------:R-:W3:Y:S01]  /*adb0*/  LDC.64 R28, c[0x0][0x640] ;  /* 0x00019000ff1c7b82 */ /* 0x000ee20000000a00 */
[-CC-:B--2---:R-:W-:Y:S01]  /*adc0*/  SHF.R.U64 R23, R8, R0.reuse, R9.reuse ;  /* 0x0000000008177219 */ /* 0x184fe20000001209 */
[----:B-1----:R-:W-:Y:S01]  /*add0*/  IMAD.MOV R20, RZ, RZ, -R20 ;  /* 0x000000ffff147224 */ /* 0x002fe200078e0a14 */
[----:B------:R-:W-:Y:S01]  /*ade0*/  SHF.R.U32.HI R0, RZ, R0, R9 ;  /* 0x00000000ff007219 */ /* 0x000fe20000011609 */
[----:B------:R-:W-:Y:S01]  /*adf0*/  ULDC UR4, c[0x0][0x154] ;  /* 0x0000550000047ab9 */ /* 0x000fe20000000800 */
[----:B0-----:R-:W-:Y:S01]  /*ae00*/  IADD3 R3, P0, RZ, -R23, RZ ;  /* 0x80000017ff037210 */ /* 0x001fe20007f1e0ff */
[----:B------:R-:W-:Y:S02]  /*ae10*/  IMAD R21, R21, R20, R12 ;  /* 0x0000001415157224 */ /* 0x000fe400078e020c */
[----:B------:R-:W0:Y:S01]  /*ae20*/  LDC R6, c[0x0][0x618] ;  /* 0x00018600ff067b82 */ /* 0x000e220000000800 */
[----:B------:R-:W-:Y:S02]  /*ae30*/  IMAD.MOV.U32 R7, RZ, RZ, 0x1 ;  /* 0x00000001ff077424 */ /* 0x000fe400078e00ff */
[----:B------:R-:W-:-:S04]  /*ae40*/  IMAD.X R5, RZ, RZ, ~R0, P0 ;  /* 0x000000ffff057224 */ /* 0x000fc800000e0e00 */
[-C--:B------:R-:W-:Y:S01]  /*ae50*/  IMAD R0, R5, R14.reuse, RZ ;  /* 0x0000000e05007224 */ /* 0x080fe200078e02ff */
[----:B------:R-:W1:Y:S01]  /*ae60*/  LDC R8, c[0x0][0x608] ;  /* 0x00018200ff087b82 */ /* 0x000e620000000800 */
[----:B------:R-:W-:-:S04]  /*ae70*/  IMAD.WIDE.U32 R4, R3, R14, R16 ;  /* 0x0000000e03047225 */ /* 0x000fc800078e0010 */
[----:B------:R-:W-:Y:S01]  /*ae80*/  IMAD R3, R3, R15, R0 ;  /* 0x0000000f03037224 */ /* 0x000fe200078e0200 */
[----:B------:R-:W-:Y:S02]  /*ae90*/  I2FP.F32.U32 R0, R24 ;  /* 0x0000001800007245 */ /* 0x000fe40000201000 */
[----:B------:R-:W2:Y:S01]  /*aea0*/  LDC R26, c[0x0][0x658] ;  /* 0x00019600ff1a7b82 */ /* 0x000ea20000000800 */
[----:B---3--:R-:W-:Y:S02]  /*aeb0*/  ISETP.NE.U32.AND P0, PT, R28, RZ, PT ;  /* 0x000000ff1c00720c */ /* 0x008fe40003f05070 */
[----:B------:R-:W-:Y:S01]  /*aec0*/  IADD3 R3, R5, R3, RZ ;  /* 0x0000000305037210 */ /* 0x000fe20007ffe0ff */
[----:B------:R-:W-:Y:S01]  /*aed0*/  FMUL R0, R0, UR4 ;  /* 0x0000000400007c20 */ /* 0x000fe20008400000 */
[----:B------:R-:W-:Y:S01]  /*aee0*/  ISETP.NE.AND.EX P0, PT, R29, RZ, PT, P0 ;  /* 0x000000ff1d00720c */ /* 0x000fe20003f05300 */
[----:B------:R-:W-:Y:S02]  /*aef0*/  IMAD.MOV.U32 R5, RZ, RZ, -0x1 ;  /* 0xffffffffff057424 */ /* 0x000fe400078e00ff */
[----:B------:R-:W3:Y:S01]  /*af00*/  LDC R15, c[0x0][0x148] ;  /* 0x00005200ff0f7b82 */ /* 0x000ee20000000800 */
[-CC-:B0-----:R-:W-:Y:S01]  /*af10*/  SHF.R.U64 R12, R4, R6.reuse, R3.reuse ;  /* 0x00000006040c7219 */ /* 0x181fe20000001203 */
[----:B------:R0:W0:Y:S01]  /*af20*/  F2I.U32.TRUNC.NTZ R13, R0 ;  /* 0x00000000000d7305 */ /* 0x000022000020f000 */
[----:B------:R-:W-:-:S05]  /*af30*/  SHF.R.U32.HI R3, RZ, R6, R3 ;  /* 0x00000006ff037219 */ /* 0x000fca0000011603 */
[----:B------:R-:W0:Y:S01]  /*af40*/  LDC R20, c[0x0][0x600] ;  /* 0x00018000ff147b82 */ /* 0x000e220000000800 */
[-CC-:B-1----:R-:W-:Y:S02]  /*af50*/  SHF.R.U64 R10, R12, R8.reuse, R3.reuse ;  /* 0x000000080c0a7219 */ /* 0x182fe40000001203 */
[----:B------:R-:W-:-:S05]  /*af60*/  SHF.R.U32.HI R3, RZ, R8, R3 ;  /* 0x00000008ff037219 */ /* 0x000fca0000011603 */
[----:B------:R-:W1:Y:S01]  /*af70*/  LDC R27, c[0x0][0x648] ;  /* 0x00019200ff1b7b82 */ /* 0x000e620000000800 */
[-C--:B--2---:R-:W-:Y:S02]  /*af80*/  SHF.L.U32 R4, R5, R26.reuse, RZ ;  /* 0x0000001a05047219 */ /* 0x084fe400000006ff */
[--C-:B------:R-:W-:Y:S02]  /*af90*/  SHF.R.U64 R14, R10, R26, R3.reuse ;  /* 0x0000001a0a0e7219 */ /* 0x100fe40000001203 */
[----:B------:R-:W-:Y:S02]  /*afa0*/  LOP3.LUT R25, RZ, R4, RZ, 0x33, !PT ;  /* 0x00000004ff197212 */ /* 0x000fe400078e33ff */
[-C--:B------:R-:W-:Y:S01]  /*afb0*/  SHF.R.U32.HI R5, RZ, R26.reuse, R3 ;  /* 0x0000001aff057219 */ /* 0x080fe20000011603 */
[----:B------:R-:W2:Y:S01]  /*afc0*/  LDC R30, c[0x0][0x638] ;  /* 0x00018e00ff1e7b82 */ /* 0x000ea20000000800 */
[----:B------:R-:W-:Y:S01]  /*afd0*/  SHF.L.U32 R152, R7, R26, RZ ;  /* 0x0000001a07987219 */ /* 0x000fe200000006ff */
[----:B------:R-:W-:-:S06]  /*afe0*/  IMAD.MOV.U32 R4, RZ, RZ, R14 ;  /* 0x000000ffff047224 */ /* 0x000fcc00078e000e */
[----:B------:R-:W0:Y:S01]  /*aff0*/  LDC R31, c[0x0][0x610] ;  /* 0x00018400ff1f7b82 */ /* 0x000e220000000800 */
[----:B------:R-:W-:Y:S05]  /*b000*/  @!P0 BRA `(.L_x_283) ;  /* 0x0000000000288947 */ /* 0x000fea0003800000 */
[----:B------:R-:W4:Y:S02]  /*b010*/  LDC R3, c[0x0][0x64c] ;  /* 0x00019300ff037b82 */ /* 0x000f240000000800 */
[----:B----4-:R-:W-:-:S05]  /*b020*/  IADD3 R3, P0, R14, R3, RZ ;  /* 0x000000030e037210 */ /* 0x010fca0007f1e0ff */
        /* <DEDUP_REMOVED lines=8> */
.L_x_283:
[----:B------:R-:W-:Y:S01]  /*b0b0*/  ISETP.NE.AND P0, PT, R2, 0x1, PT ;  /* 0x000000010200780c */ /* 0x000fe20003f05270 */
[----:B0-----:R-:W-:Y:S01]  /*b0c0*/  VIADD R7, R20, 0xffffffff ;  /* 0xffffffff14077836 */ /* 0x001fe20000000000 */
[----:B-1----:R-:W-:Y:S01]  /*b0d0*/  SHF.R.U64 R0, R4, R27, R5 ;  /* 0x0000001b04007219 */ /* 0x002fe20000001205 */
[----:B------:R-:W-:Y:S01]  /*b0e0*/  IMAD.MOV R13, RZ, RZ, -R13 ;  /* 0x000000ffff0d7224 */ /* 0x000fe200078e0a0d */
[----:B------:R-:W-:Y:S01]  /*b0f0*/  LOP3.LUT R5, R10, R25, RZ, 0xc0, !PT ;  /* 0x000000190a057212 */ /* 0x000fe200078ec0ff */
[----:B------:R-:W-:Y:S01]  /*b100*/  IMAD.MOV.U32 R4, RZ, RZ, 0x1 ;  /* 0x00000001ff047424 */ /* 0x000fe200078e00ff */
[----:B------:R-:W-:-:S03]  /*b110*/  IADD3 R3, -R0, RZ, RZ ;  /* 0x000000ff00037210 */ /* 0x000fc60007ffe1ff */
[----:B------:R-:W-:Y:S01]  /*b120*/  IMAD R152, R152, R0, R5 ;  /* 0x0000000098987224 */ /* 0x000fe200078e0205 */
[----:B------:R-:W-:Y:S01]  /*b130*/  LOP3.LUT R5, R12, R7, RZ, 0xc0, !PT ;  /* 0x000000070c057212 */ /* 0x000fe200078ec0ff */
[----:B--2---:R-:W-:Y:S02]  /*b140*/  IMAD R0, R3, R30, R14 ;  /* 0x0000001e03007224 */ /* 0x004fe400078e020e */
[----:B---3--:R-:W-:Y:S02]  /*b150*/  @P0 IMAD R21, R15, R13, R24 ;  /* 0x0000000d0f150224 */ /* 0x008fe400078e0218 */
[----:B------:R-:W-:Y:S01]  /*b160*/  IMAD R3, R0, R20, R5 ;  /* 0x0000001400037224 */ /* 0x000fe200078e0205 */
[----:B------:R-:W-:Y:S01]  /*b170*/  PRMT R0, R4, 0x7610, R0 ;  /* 0x0000761004007816 */ /* 0x000fe20000000000 */
[----:B------:R-:W-:-:S05]  /*b180*/  IMAD R152, R152, R31, R21 ;  /* 0x0000001f98987224 */ /* 0x000fca00078e0215 */
[----:B------:R-:W-:Y:S02]  /*b190*/  SEL R153, R3, R152, !P0 ;  /* 0x0000009803997207 */ /* 0x000fe40004000000 */
[----:B------:R-:W-:-:S07]  /*b1a0*/  SEL R152, R152, R3, !P0 ;  /* 0x0000000398987207 */ /* 0x000fce0004000000 */
.L_x_281:
[----:B------:R-:W-:-:S13]  /*b1b0*/  LOP3.LUT P0, RZ, R0, 0xff, RZ, 0xc0, !PT ;  /* 0x000000ff00ff7812 */ /* 0x000fda000780c0ff */
[----:B------:R-:W-:Y:S05]  /*b1c0*/  @P0 BRA `(.L_x_284) ;  /* 0xffffff5c00500947 */ /* 0x000fea000383ffff */
[----:B------:R-:W-:Y:S05]  /*b1d0*/  EXIT ;  /* 0x000000000000794d */ /* 0x000fea0003800000 */
.L_x_3:
[----:B0-----:R-:W-:Y:S01]  /*b1e0*/  ULDC.64 UR4, c[0x0][0x650] ;  /* 0x0001940000047ab9 */ /* 0x001fe20000000a00 */
[----:B------:R-:W-:Y:S01]  /*b1f0*/  PRMT R6, RZ, 0x7610, R6 ;  /* 0x00007610ff067816 */ /* 0x000fe20000000006 */
[----:B------:R-:W-:Y:S01]  /*b200*/  IMAD.MOV.U32 R7, RZ, RZ, -0x1 ;  /* 0xffffffffff077424 */ /* 0x000fe200078e00ff */
[----:B------:R-:W-:Y:S01]  /*b210*/  ISETP.GE.U32.AND P0, PT, R16, UR4, PT ;  /* 0x0000000410007c0c */ /* 0x000fe2000bf06070 */
[----:B------:R-:W-:Y:S02]  /*b220*/  IMAD.MOV.U32 R9, RZ, RZ, -0x1 ;  /* 0xffffffffff097424 */ /* 0x000fe400078e00ff */
[----:B------:R-:W-:Y:S01]  /*b230*/  IMAD.MOV.U32 R8, RZ, RZ, -0x1 ;  /* 0xffffffffff087424 */ /* 0x000fe200078e00ff */
        /* <DEDUP_REMOVED lines=15> */
[----:B------:R-:W-:Y:S01]  /*b330*/  IMAD.WIDE.U32 R6, R11, R12, RZ ;  /* 0x0000000c0b067225 */ /* 0x000fe200078e00ff */
[----:B------:R-:W-:-:S03]  /*b340*/  MOV R10, R9 ;  /* 0x00000009000a7202 */ /* 0x000fc60000000f00 */
[----:B------:R-:W-:Y:S01]  /*b350*/  IMAD.X R11, RZ, RZ, RZ, P0 ;  /* 0x000000ffff0b7224 */ /* 0x000fe200000e06ff */
[----:B------:R-:W-:-:S05]  /*b360*/  IADD3 RZ, P0, R7, R8, RZ ;  /* 0x0000000807ff7210 */ /* 0x000fca0007f1e0ff */
[----:B------:R-:W-:-:S08]  /*b370*/  IMAD.WIDE.U32.X R10, R15, R13, R10, P0 ;  /* 0x0000000d0f0a7225 */ /* 0x000fd000000e040a */
.L_x_286:
[--C-:B------:R-:W-:Y:S01]  /*b380*/  SHF.R.U64 R12, R10, R14, R11.reuse ;  /* 0x0000000e0a0c7219 */ /* 0x100fe2000000120b */
[----:B------:R-:W0:Y:S01]  /*b390*/  LDC R22, c[0x0][0x618] ;  /* 0x00018600ff167b82 */ /* 0x000e220000000800 */
[----:B------:R-:W-:Y:S01]  /*b3a0*/  I2FP.F32.U32 R6, R4 ;  /* 0x0000000400067245 */ /* 0x000fe20000201000 */
[----:B------:R-:W-:Y:S01]  /*b3b0*/  ULDC UR4, c[0x0][0x150] ;  /* 0x0000540000047ab9 */ /* 0x000fe20000000800 */
[----:B------:R-:W-:Y:S02]  /*b3c0*/  SHF.R.U32.HI R5, RZ, R14, R11 ;  /* 0x0000000eff057219 */ /* 0x000fe4000001160b */
[----:B------:R-:W-:Y:S01]  /*b3d0*/  IADD3 R9, P0, RZ, -R12, RZ ;  /* 0x8000000cff097210 */ /* 0x000fe20007f1e0ff */
[----:B------:R-:W-:Y:S01]  /*b3e0*/  FMUL R11, R6, UR4 ;  /* 0x00000004060b7c20 */ /* 0x000fe20008400000 */
[----:B------:R-:W-:Y:S01]  /*b3f0*/  ULDC UR4, c[0x0][0x154] ;  /* 0x0000550000047ab9 */ /* 0x000fe20000000800 */
[----:B------:R-:W1:Y:S02]  /*b400*/  LDC.64 R24, c[0x0][0x640] ;  /* 0x00019000ff187b82 */ /* 0x000e640000000a00 */
[----:B------:R-:W-:-:S02]  /*b410*/  IMAD.X R5, RZ, RZ, ~R5, P0 ;  /* 0x000000ffff057224 */ /* 0x000fc400000e0e05 */
[----:B------:R-:W2:Y:S01]  /*b420*/  F2I.U32.TRUNC.NTZ R11, R11 ;  /* 0x0000000b000b7305 */ /* 0x000ea2000020f000 */
[----:B------:R-:W-:-:S03]  /*b430*/  IMAD.WIDE.U32 R6, R9, R20, R16 ;  /* 0x0000001409067225 */ /* 0x000fc600078e0010 */
[----:B------:R-:W3:Y:S01]  /*b440*/  LDC R13, c[0x0][0x144] ;  /* 0x00005100ff0d7b82 */ /* 0x000ee20000000800 */
[----:B------:R-:W-:-:S04]  /*b450*/  IMAD R8, R5, R20, RZ ;  /* 0x0000001405087224 */ /* 0x000fc800078e02ff */
[----:B------:R-:W-:Y:S02]  /*b460*/  IMAD R5, R9, R21, R8 ;  /* 0x0000001509057224 */ /* 0x000fe400078e0208 */
[----:B------:R-:W-:Y:S01]  /*b470*/  IMAD.MOV.U32 R8, RZ, RZ, -0x1 ;  /* 0xffffffffff087424 */ /* 0x000fe200078e00ff */
[----:B------:R-:W4:Y:S01]  /*b480*/  LDC R14, c[0x0][0x608] ;  /* 0x00018200ff0e7b82 */ /* 0x000f220000000800 */
[----:B------:R-:W-:Y:S01]  /*b490*/  IMAD.IADD R5, R7, 0x1, R5 ;  /* 0x0000000107057824 */ /* 0x000fe200078e0205 */
[----:B------:R-:W-:-:S04]  /*b4a0*/  I2FP.F32.U32 R7, R3 ;  /* 0x0000000300077245 */ /* 0x000fc80000201000 */
[-C--:B0-----:R-:W-:Y:S01]  /*b4b0*/  SHF.R.U64 R10, R6, R22.reuse, R5 ;  /* 0x00000016060a7219 */ /* 0x081fe20000001205 */
[----:B--2---:R-:W-:Y:S01]  /*b4c0*/  IMAD.MOV R6, RZ, RZ, -R11 ;  /* 0x000000ffff067224 */ /* 0x004fe200078e0a0b */
[----:B------:R-:W0:Y:S01]  /*b4d0*/  LDC R9, c[0x0][0x658] ;  /* 0x00019600ff097b82 */ /* 0x000e220000000800 */
[----:B-1----:R-:W-:Y:S01]  /*b4e0*/  ISETP.NE.U32.AND P0, PT, R24, RZ, PT ;  /* 0x000000ff1800720c */ /* 0x002fe20003f05070 */
[----:B------:R-:W-:Y:S01]  /*b4f0*/  FMUL R7, R7, UR4 ;  /* 0x0000000407077c20 */ /* 0x000fe20008400000 */
[----:B------:R-:W-:Y:S02]  /*b500*/  SHF.R.U32.HI R5, RZ, R22, R5 ;  /* 0x00000016ff057219 */ /* 0x000fe40000011605 */
[----:B------:R-:W-:-:S03]  /*b510*/  ISETP.NE.AND.EX P0, PT, R25, RZ, PT, P0 ;  /* 0x000000ff1900720c */ /* 0x000fc60003f05300 */
[----:B------:R-:W1:Y:S01]  /*b520*/  LDC R20, c[0x0][0x148] ;  /* 0x00005200ff147b82 */ /* 0x000e620000000800 */
[----:B---3--:R-:W-:Y:S02]  /*b530*/  IMAD R23, R13, R6, R4 ;  /* 0x000000060d177224 */ /* 0x008fe400078e0204 */
[----:B------:R-:W-:-:S05]  /*b540*/  IMAD.MOV.U32 R6, RZ, RZ, 0x1 ;  /* 0x00000001ff067424 */ /* 0x000fca00078e00ff */
[----:B------:R-:W2:Y:S01]  /*b550*/  LDC R21, c[0x0][0x600] ;  /* 0x00018000ff157b82 */ /* 0x000ea20000000800 */
[-CC-:B----4-:R-:W-:Y:S02]  /*b560*/  SHF.R.U64 R13, R10, R14.reuse, R5.reuse ;  /* 0x0000000e0a0d7219 */ /* 0x190fe40000001205 */
[----:B------:R-:W-:Y:S02]  /*b570*/  SHF.R.U32.HI R4, RZ, R14, R5 ;  /* 0x0000000eff047219 */ /* 0x000fe40000011605 */
[----:B------:R3:W4:Y:S03]  /*b580*/  F2I.U32.TRUNC.NTZ R14, R7 ;  /* 0x00000007000e7305 */ /* 0x000726000020f000 */
[----:B------:R-:W1:Y:S01]  /*b590*/  LDC R26, c[0x0][0x648] ;  /* 0x00019200ff1a7b82 */ /* 0x000e620000000800 */
[-C--:B0-----:R-:W-:Y:S02]  /*b5a0*/  SHF.R.U64 R15, R13, R9.reuse, R4 ;  /* 0x000000090d0f7219 */ /* 0x081fe40000001204 */
[----:B------:R-:W-:-:S02]  /*b5b0*/  SHF.L.U32 R8, R8, R9, RZ ;  /* 0x0000000908087219 */ /* 0x000fc400000006ff */
[-C--:B------:R-:W-:Y:S01]  /*b5c0*/  SHF.R.U32.HI R5, RZ, R9.reuse, R4 ;  /* 0x00000009ff057219 */ /* 0x080fe20000011604 */
[----:B------:R-:W-:Y:S01]  /*b5d0*/  IMAD.MOV.U32 R4, RZ, RZ, R15 ;  /* 0x000000ffff047224 */ /* 0x000fe200078e000f */
[----:B------:R-:W-:Y:S01]  /*b5e0*/  SHF.L.U32 R22, R6, R9, RZ ;  /* 0x0000000906167219 */ /* 0x000fe200000006ff */
[----:B------:R-:W0:Y:S01]  /*b5f0*/  LDC R27, c[0x0][0x638] ;  /* 0x00018e00ff1b7b82 */ /* 0x000e220000000800 */
[----:B------:R-:W-:-:S07]  /*b600*/  LOP3.LUT R28, RZ, R8, RZ, 0x33, !PT ;  /* 0x00000008ff1c7212 */ /* 0x000fce00078e33ff */
[----:B------:R-:W0:Y:S01]  /*b610*/  LDC R29, c[0x0][0x610] ;  /* 0x00018400ff1d7b82 */ /* 0x000e220000000800 */
[----:B---34-:R-:W-:Y:S05]  /*b620*/  @!P0 BRA `(.L_x_287) ;  /* 0x0000000000288947 */ /* 0x018fea0003800000 */
[----:B------:R-:W3:Y:S02]  /*b630*/  LDC R4, c[0x0][0x64c] ;  /* 0x00019300ff047b82 */ /* 0x000ee40000000800 */
[----:B---3--:R-:W-:-:S05]  /*b640*/  IADD3 R9, P0, R15, R4, RZ ;  /* 0x000000040f097210 */ /* 0x008fca0007f1e0ff */
[----:B------:R-:W-:-:S04]  /*b650*/  IMAD.X R11, RZ, RZ, R5, P0 ;  /* 0x000000ffff0b7224 */ /* 0x000fc800000e0605 */
[----:B------:R-:W-:-:S04]  /*b660*/  IMAD.WIDE.U32 R4, R11, R24, RZ ;  /* 0x000000180b047225 */ /* 0x000fc800078e00ff */
[----:B------:R-:W-:-:S04]  /*b670*/  IMAD.WIDE.U32 R6, P0, R9, R25, R4 ;  /* 0x0000001909067225 */ /* 0x000fc80007800004 */
[----:B------:R-:W-:Y:S01]  /*b680*/  IMAD.WIDE.U32 R4, R9, R24, RZ ;  /* 0x0000001809047225 */ /* 0x000fe200078e00ff */
[----:B------:R-:W-:-:S03]  /*b690*/  IADD3.X R9, RZ, RZ, RZ, P0, !PT ;  /* 0x000000ffff097210 */ /* 0x000fc600007fe4ff */
[----:B------:R-:W-:Y:S01]  /*b6a0*/  IMAD.MOV.U32 R8, RZ, RZ, R7 ;  /* 0x000000ffff087224 */ /* 0x000fe200078e0007 */
[----:B------:R-:W-:-:S05]  /*b6b0*/  IADD3 RZ, P0, R5, R6, RZ ;  /* 0x0000000605ff7210 */ /* 0x000fca0007f1e0ff */
[----:B------:R-:W-:-:S08]  /*b6c0*/  IMAD.WIDE.U32.X R4, R11, R25, R8, P0 ;  /* 0x000000190b047225 */ /* 0x000fd000000e0408 */
.L_x_287:
[----:B------:R-:W-:Y:S01]  /*b6d0*/  ISETP.NE.AND P0, PT, R2, 0x1, PT ;  /* 0x000000010200780c */ /* 0x000fe20003f05270 */
[----:B--2---:R-:W-:Y:S01]  /*b6e0*/  VIADD R7, R21, 0xffffffff ;  /* 0xffffffff15077836 */ /* 0x004fe20000000000 */
[----:B-1----:R-:W-:Y:S01]  /*b6f0*/  SHF.R.U64 R5, R4, R26, R5 ;  /* 0x0000001a04057219 */ /* 0x002fe20000001205 */
[----:B------:R-:W-:Y:S01]  /*b700*/  IMAD.MOV R14, RZ, RZ, -R14 ;  /* 0x000000ffff0e7224 */ /* 0x000fe200078e0a0e */
[----:B------:R-:W-:Y:S01]  /*b710*/  LOP3.LUT R4, R13, R28, RZ, 0xc0, !PT ;  /* 0x0000001c0d047212 */ /* 0x000fe200078ec0ff */
[----:B------:R-:W-:Y:S01]  /*b720*/  IMAD.MOV.U32 R8, RZ, RZ, R12 ;  /* 0x000000ffff087224 */ /* 0x000fe200078e000c */
[----:B------:R-:W-:Y:S01]  /*b730*/  LOP3.LUT R10, R10, R7, RZ, 0xc0, !PT ;  /* 0x000000070a0a7212 */ /* 0x000fe200078ec0ff */
[----:B------:R-:W-:Y:S02]  /*b740*/  IMAD.MOV R6, RZ, RZ, -R5 ;  /* 0x000000ffff067224 */ /* 0x000fe400078e0a05 */
[----:B------:R-:W-:-:S04]  /*b750*/  IMAD R4, R22, R5, R4 ;  /* 0x0000000516047224 */ /* 0x000fc800078e0204 */
[----:B------:R-:W-:Y:S02]  /*b760*/  @P0 IMAD R23, R20, R14, R3 ;  /* 0x0000000e14170224 */ /* 0x000fe400078e0203 */
[----:B0-----:R-:W-:Y:S02]  /*b770*/  IMAD R3, R6, R27, R15 ;  /* 0x0000001b06037224 */ /* 0x001fe400078e020f */
[----:B------:R-:W-:Y:S02]  /*b780*/  IMAD R7, R4, R29, R23 ;  /* 0x0000001d04077224 */ /* 0x000fe400078e0217 */
[----:B------:R-:W-:Y:S02]  /*b790*/  IMAD R4, R3, R21, R10 ;  /* 0x0000001503047224 */ /* 0x000fe400078e020a */
[----:B------:R-:W-:-:S03]  /*b7a0*/  IMAD.MOV.U32 R6, RZ, RZ, 0x1 ;  /* 0x00000001ff067424 */ /* 0x000fc600078e00ff */
[----:B------:R-:W-:Y:S02]  /*b7b0*/  SEL R9, R4, R7, !P0 ;  /* 0x0000000704097207 */ /* 0x000fe40004000000 */
[----:B------:R-:W-:-:S07]  /*b7c0*/  SEL R7, R7, R4, !P0 ;  /* 0x0000000407077207 */ /* 0x000fce0004000000 */
.L_x_285:
[----:B------:R-:W-:-:S08]  /*b7d0*/  NOP ;  /* 0x0000000000007918 */ /* 0x000fd00000000000 */
[----:B------:R-:W0:-:S00]  /*b7e0*/  USETMAXREG.DEALLOC.CTAPOOL 0x28 ;  /* 0x00000028000079c8 */ /* 0x000e0000080e0500 */
[----:B0-----:R-:W-:-:S13]  /*b7f0*/  ISETP.NE.AND P0, PT, R0, RZ, PT ;  /* 0x000000ff0000720c */ /* 0x001fda0003f05270 */
[----:B------:R-:W-:Y:S05]  /*b800*/  @P0 EXIT ;  /* 0x000000000000094d */ /* 0x000fea0003800000 */
[----:B------:R-:W-:Y:S01]  /*b810*/  LOP3.LUT P0, RZ, R6, 0xff, RZ, 0xc0, !PT ;  /* 0x000000ff06ff7812 */ /* 0x000fe2000780c0ff */
[----:B------:R-:W-:Y:S01]  /*b820*/  IMAD.MOV.U32 R0, RZ, RZ, 0x1 ;  /* 0x00000001ff007424 */ /* 0x000fe200078e00ff */
[----:B------:R-:W-:-:S11]  /*b830*/  MOV R12, RZ ;  /* 0x000000ff000c7202 */ /* 0x000fd60000000f00 */
[----:B------:R-:W-:Y:S05]  /*b840*/  @!P0 BRA `(.L_x_288) ;  /* 0x0000000c00608947 */ /* 0x000fea0003800000 */
[----:B------:R-:W0:Y:S01]  /*b850*/  LDC R0, c[0x0][0x28c] ;  /* 0x0000a300ff007b82 */ /* 0x000e220000000800 */
[----:B------:R-:W-:Y:S01]  /*b860*/  ULDC UR5, c[0x0][0x658] ;  /* 0x0001960000057ab9 */ /* 0x000fe20000000800 */
[----:B------:R-:W-:Y:S01]  /*b870*/  UMOV UR7, 0xffffffff ;  /* 0xffffffff00077882 */ /* 0x000fe20000000000 */
[----:B------:R-:W-:Y:S01]  /*b880*/  ULDC UR6, c[0x0][0xc] ;  /* 0x0000030000067ab9 */ /* 0x000fe20000000800 */
[----:B------:R-:W-:Y:S01]  /*b890*/  USHF.L.U32 UR9, UR7, UR5, URZ ;  /* 0x0000000507097299 */ /* 0x000fe2000800063f */
[C---:B------:R-:W-:Y:S01]  /*b8a0*/  LOP3.LUT P2, RZ, R18.reuse, 0x7f, RZ, 0xc0, !PT ;  /* 0x0000007f12ff7812 */ /* 0x040fe2000784c0ff */
[----:B------:R-:W-:Y:S01]  /*b8b0*/  UMOV UR8, 0x1 ;  /* 0x0000000100087882 */ /* 0x000fe20000000000 */
[----:B------:R-:W-:Y:S01]  /*b8c0*/  ULDC UR7, c[0x0][0x10] ;  /* 0x0000040000077ab9 */ /* 0x000fe20000000800 */
[----:B------:R-:W-:Y:S01]  /*b8d0*/  LOP3.LUT P0, RZ, R18, 0x1f, RZ, 0xc0, !PT ;  /* 0x0000001f12ff7812 */ /* 0x000fe2000780c0ff */
[----:B------:R-:W-:Y:S01]  /*b8e0*/  UIMAD.WIDE.U32 UR6, UR6, UR7, URZ ;  /* 0x00000007060672a5 */ /* 0x000fe2000f8e003f */
[----:B------:R-:W-:Y:S01]  /*b8f0*/  BSSY B0, `(.L_x_288) ;  /* 0x00000cd000007945 */ /* 0x000fe20003800000 */
[----:B------:R-:W-:Y:S01]  /*b900*/  USHF.L.U32 UR5, UR8, UR5, URZ ;  /* 0x0000000508057299 */ /* 0x000fe2000800063f */
[----:B------:R-:W-:Y:S01]  /*b910*/  IMAD.MOV.U32 R13, RZ, RZ, 0x1 ;  /* 0x00000001ff0d7424 */ /* 0x000fe200078e00ff */
[----:B------:R-:W-:Y:S01]  /*b920*/  LOP3.LUT R11, R19, 0x2, RZ, 0xfc, !PT ;  /* 0x00000002130b7812 */ /* 0x000fe200078efcff */
[----:B------:R-:W-:Y:S01]  /*b930*/  ULDC UR8, c[0x0][0x14] ;  /* 0x0000050000087ab9 */ /* 0x000fe20000000800 */
[----:B------:R-:W-:Y:S01]  /*b940*/  PLOP3.LUT P0, PT, P0, P2, PT, 0x8a, 0x0 ;  /* 0x000000000000781c */ /* 0x000fe20000705172 */
[----:B------:R-:W-:Y:S01]  /*b950*/  UIMAD.WIDE.U32 UR30, UR6, UR8, URZ ;  /* 0x00000008061e72a5 */ /* 0x000fe2000f8e003f */
[----:B------:R-:W-:Y:S01]  /*b960*/  IMAD.MOV.U32 R12, RZ, RZ, RZ ;  /* 0x000000ffff0c7224 */ /* 0x000fe200078e00ff */
[----:B------:R-:W-:Y:S01]  /*b970*/  UIMAD UR7, UR7, UR8, URZ ;  /* 0x00000008070772a4 */ /* 0x000fe2000f8e023f */
[----:B------:R-:W-:Y:S01]  /*b980*/  ULDC UR4, c[0x0][0x600] ;  /* 0x0001800000047ab9 */ /* 0x000fe20000000800 */
[----:B------:R-:W-:-:S02]  /*b990*/  ULOP3.LUT UR6, URZ, UR9, URZ, 0x33, !UPT ;  /* 0x000000093f067292 */ /* 0x000fc4000f8e333f */
[----:B------:R-:W-:Y:S01]  /*b9a0*/  UIADD3 UR4, UR4, -0x1, URZ ;  /* 0xffffffff04047890 */ /* 0x000fe2000fffe03f */
[----:B0-----:R-:W-:Y:S01]  /*b9b0*/  VIADD R0, R0, 0x7f ;  /* 0x0000007f00007836 */ /* 0x001fe20000000000 */
[----:B------:R-:W-:Y:S01]  /*b9c0*/  UIADD3 UR7, UR31, UR7, URZ ;  /* 0x000000071f077290 */ /* 0x000fe2000fffe03f */
[----:B------:R-:W-:-:S03]  /*b9d0*/  ULDC.64 UR38, c[0x0][0x198] ;  /* 0x0000660000267ab9 */ /* 0x000fc60000000a00 */
[----:B------:R-:W-:-:S04]  /*b9e0*/  SHF.R.S32.HI R3, RZ, 0x1f, R0 ;  /* 0x0000001fff037819 */ /* 0x000fc80000011400 */
[----:B------:R-:W-:Y:S01]  /*b9f0*/  LEA.HI R3, R3, R0, RZ, 0x7 ;  /* 0x0000000003037211 */ /* 0x000fe200078f38ff */
[----:B------:R-:W-:-:S03]  /*ba00*/  IMAD.MOV.U32 R0, RZ, RZ, 0x1 ;  /* 0x00000001ff007424 */ /* 0x000fc600078e00ff */
[----:B------:R-:W-:-:S05]  /*ba10*/  SHF.R.S32.HI R3, RZ, 0x7, R3 ;  /* 0x00000007ff037819 */ /* 0x000fca0000011403 */
[----:B------:R-:W-:-:S07]  /*ba20*/  VIADD R10, R3, 0x1 ;  /* 0x00000001030a7836 */ /* 0x000fce0000000000 */
.L_x_300:
[----:B------:R-:W-:-:S03]  /*ba30*/  UMOV UR8, 0xffffffff ;  /* 0xffffffff00087882 */ /* 0x000fc60000000000 */
[----:B------:R-:W-:Y:S05]  /*ba40*/  BRA.DIV UR8, `(.L_x_289) ;  /* 0x0000000e08a87947 */ /* 0x000fea000b800000 */
[----:B------:R-:W-:-:S13]  /*ba50*/  ELECT P6, URZ, PT ;  /* 0x00000000003f782f */ /* 0x000fda00038c0000 */
.L_x_310:
[----:B------:R-:W0:Y:S01]  /*ba60*/  LDC R4, c[0x0][0x28c] ;  /* 0x0000a300ff047b82 */ /* 0x000e220000000800 */
[----:B------:R-:W-:Y:S01]  /*ba70*/  BSSY B1, `(.L_x_290) ;  /* 0x0000043000017945 */ /* 0x000fe20003800000 */
[----:B0-----:R-:W-:-:S13]  /*ba80*/  ISETP.LT.OR P6, PT, R4, 0x1, !P6 ;  /* 0x000000010400780c */ /* 0x001fda00077c1670 */
[----:B------:R-:W-:Y:S05]  /*ba90*/  @P6 BRA `(.L_x_291) ;  /* 0x0000000400006947 */ /* 0x000fea0003800000 */
[----:B------:R-:W-:Y:S01]  /*baa0*/  IMAD.SHL.U32 R15, R7, 0x100, RZ ;  /* 0x00000100070f7824 */ /* 0x000fe200078e00ff */
[----:B------:R-:W-:Y:S01]  /*bab0*/  MOV R20, RZ ;  /* 0x000000ff00147202 */ /* 0x000fe20000000f00 */
[----:B------:R-:W-:Y:S02]  /*bac0*/  IMAD.SHL.U32 R18, R9, 0x80, RZ ;  /* 0x0000008009127824 */ /* 0x000fe400078e00ff */
[----:B------:R-:W-:Y:S02]  /*bad0*/  IMAD.MOV.U32 R4, RZ, RZ, R10 ;  /* 0x000000ffff047224 */ /* 0x000fe400078e000a */
[----:B------:R-:W-:Y:S02]  /*bae0*/  IMAD.MOV.U32 R5, RZ, RZ, R0 ;  /* 0x000000ffff057224 */ /* 0x000fe400078e0000 */
[----:B------:R-:W-:-:S07]  /*baf0*/  IMAD.MOV.U32 R6, RZ, RZ, R12 ;  /* 0x000000ffff067224 */ /* 0x000fce00078e000c */
.L_x_295:
[----:B------:R-:W0:Y:S01]  /*bb00*/  S2R R14, SR_CgaCtaId ;  /* 0x00000000000e7919 */ /* 0x000e220000008800 */
[----:B------:R-:W-:Y:S01]  /*bb10*/  MOV R7, 0x400 ;  /* 0x0000040000077802 */ /* 0x000fe20000000f00 */
[----:B------:R-:W1:Y:S03]  /*bb20*/  @!P2 LDC R9, c[0x0][0x500] ;  /* 0x00014000ff09ab82 */ /* 0x000e660000000800 */
[----:B0-----:R-:W-:Y:S02]  /*bb30*/  LEA R21, R14, R7, 0x18 ;  /* 0x000000070e157211 */ /* 0x001fe400078ec0ff */
[----:B------:R-:W-:-:S03]  /*bb40*/  SHF.L.U32 R7, R5, 0x1f, RZ ;  /* 0x0000001f05077819 */ /* 0x000fc600000006ff */
[----:B------:R-:W-:-:S04]  /*bb50*/  IMAD R14, R6, 0x8, R21 ;  /* 0x00000008060e7824 */ /* 0x000fc800078e0215 */
[----:B------:R-:W0:Y:S02]  /*bb60*/  SYNCS.PHASECHK.TRANS64.TRYWAIT P1, [R14+URZ+0x18], R7 ;  /* 0x000018070e0075a7 */ /* 0x000e24000802017f */
[----:B01----:R-:W-:Y:S05]  /*bb70*/  @!P1 BRA `(.L_x_292) ;  /* 0x0000000c007c9947 */ /* 0x003fea0003800000 */
.L_x_311:
[----:B0-----:R-:W-:Y:S01]  /*bb80*/  PRMT R7, R11, 0x9910, RZ ;  /* 0x000099100b077816 */ /* 0x001fe200000000ff */
[----:B------:R0:W-:Y:S03]  /*bb90*/  @!P2 SYNCS.ARRIVE.TRANS64 RZ, [R14+URZ], R9 ;  /* 0x000000090effa9a7 */ /* 0x0001e6000800003f */
[----:B------:R-:W-:-:S13]  /*bba0*/  ISETP.NE.AND P1, PT, R7, 0x2, PT ;  /* 0x000000020700780c */ /* 0x000fda0003f25270 */
[----:B0-----:R-:W-:Y:S05]  /*bbb0*/  @P1 BRA `(.L_x_293) ;  /* 0x0000000000041947 */ /* 0x001fea0003800000 */
[----:B------:R-:W-:Y:S01]  /*bbc0*/  BPT.TRAP 0x1 ;  /* 0x000000040000795c */ /* 0x000fe20000300000 */
.L_x_293:
[----:B------:R-:W-:Y:S05]  /*bbd0*/  @P0 BRA `(.L_x_294) ;  /* 0x0000000000040947 */ /* 0x000fea0003800000 */
[----:B------:R-:W-:Y:S01]  /*bbe0*/  BPT.TRAP 0x1 ;  /* 0x000000040000795c */ /* 0x000fe20000300000 */
.L_x_294:
[--C-:B------:R-:W-:Y:S01]  /*bbf0*/  IMAD R7, R6, 0x10000, R21.reuse ;  /* 0x0001000006077824 */ /* 0x100fe200078e0215 */
[----:B------:R-:W-:Y:S01]  /*bc00*/  R2UR UR34, R20 ;  /* 0x00000000142272ca */ /* 0x000fe200000e0000 */
[----:B------:R-:W-:Y:S01]  /*bc10*/  IMAD R21, R6, 0x8000, R21 ;  /* 0x0000800006157824 */ /* 0x000fe200078e0215 */
[----:B------:R-:W-:Y:S01]  /*bc20*/  R2UR UR33, R14 ;  /* 0x000000000e2172ca */ /* 0x000fe200000e0000 */
[----:B------:R-:W-:Y:S01]  /*bc30*/  UIADD3 UR14, UP0, UR38, 0xf0, URZ ;  /* 0x000000f0260e7890 */ /* 0x000fe2000ff1e03f */
[----:B------:R-:W-:Y:S01]  /*bc40*/  R2UR UR24, R7 ;  /* 0x00000000071872ca */ /* 0x000fe200000e0000 */
[----:B------:R-:W-:Y:S01]  /*bc50*/  UIADD3 UR40, UP1, UR38, 0x1f0, URZ ;  /* 0x000001f026287890 */ /* 0x000fe2000ff3e03f */
[----:B------:R-:W-:Y:S01]  /*bc60*/  R2UR UR8, R21 ;  /* 0x00000000150872ca */ /* 0x000fe200000e0000 */
[----:B------:R-:W-:Y:S01]  /*bc70*/  UIADD3.X UR15, URZ, UR39, URZ, UP0, !UPT ;  /* 0x000000273f0f7290 */ /* 0x000fe200087fe43f */
[----:B------:R-:W-:Y:S01]  /*bc80*/  R2UR UR36, R8 ;  /* 0x00000000082472ca */ /* 0x000fe200000e0000 */
[----:B------:R-:W-:Y:S01]  /*bc90*/  UIADD3.X UR41, URZ, UR39, URZ, UP1, !UPT ;  /* 0x000000273f297290 */ /* 0x000fe20008ffe43f */
[----:B------:R-:W-:Y:S01]  /*bca0*/  R2UR UR35, R15 ;  /* 0x000000000f2372ca */ /* 0x000fe200000e0000 */
[----:B------:R-:W-:Y:S01]  /*bcb0*/  VIADD R6, R6, 0x1 ;  /* 0x0000000106067836 */ /* 0x000fe20000000000 */
[----:B------:R-:W-:Y:S01]  /*bcc0*/  IADD3 R4, R4, -0x1, RZ ;  /* 0xffffffff04047810 */ /* 0x000fe20007ffe0ff */
[----:B------:R-:W-:Y:S01]  /*bcd0*/  UIADD3 UR26, UR34, 0x40, URZ ;  /* 0x00000040221a7890 */ /* 0x000fe2000fffe03f */
[----:B------:R-:W-:Y:S01]  /*bce0*/  R2UR UR19, R18 ;  /* 0x00000000121372ca */ /* 0x000fe200000e0000 */
[----:B------:R-:W-:Y:S01]  /*bcf0*/  UMOV UR22, 0x0 ;  /* 0x0000000000167882 */ /* 0x000fe20000000000 */
[----:B------:R-:W-:Y:S01]  /*bd00*/  ISETP.GT.AND P3, PT, R4, 0x1, PT ;  /* 0x000000010400780c */ /* 0x000fe20003f64270 */
[----:B------:R-:W-:Y:S01]  /*bd10*/  UIADD3 UR32, UR24, 0x100, URZ ;  /* 0x0000010018207890 */ /* 0x000fe2000fffe03f */
[----:B------:R-:W-:Y:S01]  /*bd20*/  ISETP.NE.AND P1, PT, R6, 0x3, PT ;  /* 0x000000030600780c */ /* 0x000fe20003f25270 */
[----:B------:R-:W-:Y:S01]  /*bd30*/  UIADD3 UR24, UR24, 0x8100, URZ ;  /* 0x0000810018187890 */ /* 0x000fe2000fffe03f */
[----:B------:R-:W-:Y:S01]  /*bd40*/  VIADD R20, R20, 0x80 ;  /* 0x0000008014147836 */ /* 0x000fe20000000000 */
[----:B------:R-:W-:Y:S01]  /*bd50*/  UIADD3 UR16, UR8, 0x30100, URZ ;  /* 0x0003010008107890 */ /* 0x000fe2000fffe03f */
[----:B------:R-:W-:Y:S01]  /*bd60*/  SEL R14, RZ, 0x1, P1 ;  /* 0x00000001ff0e7807 */ /* 0x000fe20000800000 */
[----:B------:R-:W-:Y:S01]  /*bd70*/  UIADD3 UR8, UR8, 0x34100, URZ ;  /* 0x0003410008087890 */ /* 0x000fe2000fffe03f */
[----:B------:R-:W-:Y:S01]  /*bd80*/  SEL R6, R6, RZ, P1 ;  /* 0x000000ff06067207 */ /* 0x000fe20000800000 */
[----:B------:R-:W-:Y:S01]  /*bd90*/  UMOV UR23, 0x10000000 ;  /* 0x1000000000177882 */ /* 0x000fe20000000000 */
[----:B------:R-:W-:Y:S01]  /*bda0*/  UMOV UR25, UR33 ;  /* 0x0000002100197c82 */ /* 0x000fe20008000000 */
[----:B------:R-:W-:Y:S01]  /*bdb0*/  UMOV UR28, UR36 ;  /* 0x00000024001c7c82 */ /* 0x000fe20008000000 */
[----:B------:R-:W-:Y:S01]  /*bdc0*/  UMOV UR27, UR35 ;  /* 0x00000023001b7c82 */ /* 0x000fe20008000000 */
[----:B------:R-:W-:Y:S01]  /*bdd0*/  UMOV UR17, UR33 ;  /* 0x0000002100117c82 */ /* 0x000fe20008000000 */
[----:B------:R-:W-:Y:S01]  /*bde0*/  UMOV UR18, UR34 ;  /* 0x0000002200127c82 */ /* 0x000fe20008000000 */
[----:B------:R-:W-:Y:S01]  /*bdf0*/  UMOV UR20, UR36 ;  /* 0x0000002400147c82 */ /* 0x000fe20008000000 */
[----:B------:R0:W-:Y:S01]  /*be00*/  UTMALDG.3D [UR32], [UR14], desc[UR22] ;  /* 0x000016200e0075b4 */ /* 0x0001e20008011000 */
[----:B------:R-:W-:Y:S01]  /*be10*/  UMOV UR9, UR33 ;  /* 0x0000002100097c82 */ /* 0x000fe20008000000 */
[----:B------:R-:W-:Y:S01]  /*be20*/  UMOV UR11, UR19 ;  /* 0x00000013000b7c82 */ /* 0x000fe20008000000 */
[----:B------:R-:W-:Y:S01]  /*be30*/  UMOV UR12, UR36 ;  /* 0x00000024000c7c82 */ /* 0x000fe20008000000 */
[----:B------:R-:W-:Y:S01]  /*be40*/  UMOV UR10, UR26 ;  /* 0x0000001a000a7c82 */ /* 0x000fe20008000000 */
[----:B------:R-:W-:Y:S01]  /*be50*/  LOP3.LUT R5, R5, R14, RZ, 0x3c, !PT ;  /* 0x0000000e05057212 */ /* 0x000fe200078e3cff */
[----:B------:R0:W-:Y:S01]  /*be60*/  UTMALDG.3D [UR24], [UR14], desc[UR22] ;  /* 0x000016180e0075b4 */ /* 0x0001e20008011000 */
[----:B------:R0:W-:Y:S01]  /*be70*/  UTMALDG.3D [UR16], [UR40], desc[UR22] ;  /* 0x00001610280075b4 */ /* 0x0001e20008011000 */
[----:B------:R0:W-:Y:S02]  /*be80*/  UTMALDG.3D [UR8], [UR40], desc[UR22] ;  /* 0x00001608280075b4 */ /* 0x0001e40008011000 */
[----:B0-----:R-:W-:Y:S05]  /*be90*/  @P3 BRA `(.L_x_295) ;  /* 0xfffffffc00183947 */ /* 0x001fea000383ffff */
.L_x_291:
[----:B------:R-:W-:Y:S05]  /*bea0*/  BSYNC B1 ;  /* 0x0000000000017941 */ /* 0x000fea0003800000 */
.L_x_290:
[----:B------:R-:W-:Y:S01]  /*beb0*/  LOP3.LUT P3, RZ, R13, 0xff, RZ, 0xc0, !PT ;  /* 0x000000ff0dff7812 */ /* 0x000fe2000786c0ff */
[----:B------:R-:W-:Y:S01]  /*bec0*/  IMAD.IADD R12, R3, 0x1, R12 ;  /* 0x00000001030c7824 */ /* 0x000fe200078e020c */
[----:B------:R-:W-:Y:S01]  /*bed0*/  IADD3 R16, P4, R16, UR30, RZ ;  /* 0x0000001e10107c10 */ /* 0x000fe2000ff9e0ff */
[----:B------:R-:W-:Y:S01]  /*bee0*/  ULDC.64 UR8, c[0x0][0x650] ;  /* 0x0001940000087ab9 */ /* 0x000fe20000000a00 */
[----:B------:R-:W-:Y:S01]  /*bef0*/  BSSY B1, `(.L_x_296) ;  /* 0x000006a000017945 */ /* 0x000fe20003800000 */
[----:B------:R-:W-:Y:S01]  /*bf00*/  IMAD.MOV.U32 R9, RZ, RZ, -0x1 ;  /* 0xffffffffff097424 */ /* 0x000fe200078e00ff */
[----:B------:R-:W-:Y:S01]  /*bf10*/  ISETP.GT.U32.AND P1, PT, R12, 0x2, PT ;  /* 0x000000020c00780c */ /* 0x000fe20003f24070 */
[----:B------:R-:W-:Y:S01]  /*bf20*/  IMAD.MOV.U32 R8, RZ, RZ, -0x1 ;  /* 0xffffffffff087424 */ /* 0x000fe200078e00ff */
[----:B------:R-:W-:Y:S02]  /*bf30*/  IADD3.X R17, R17, UR7, RZ, P4, !PT ;  /* 0x0000000711117c10 */ /* 0x000fe4000a7fe4ff */
[----:B------:R-:W-:-:S02]  /*bf40*/  ISETP.LT.U32.AND P1, PT, R3, 0x3, P1 ;  /* 0x000000030300780c */ /* 0x000fc40000f21070 */
[----:B------:R-:W-:Y:S01]  /*bf50*/  PRMT R13, RZ, 0x7610, R13 ;  /* 0x00007610ff0d7816 */ /* 0x000fe2000000000d */
[----:B------:R-:W0:Y:S01]  /*bf60*/  @P3 S2R R5, SR_CgaCtaId ;  /* 0x0000000000053919 */ /* 0x000e220000008800 */
[----:B------:R-:W-:-:S04]  /*bf70*/  @P3 MOV R4, 0x400 ;  /* 0x0000040000043802 */ /* 0x000fc80000000f00 */
[----:B0-----:R-:W-:Y:S01]  /*bf80*/  @P3 LEA R6, R5, R4, 0x18 ;  /* 0x0000000405063211 */ /* 0x001fe200078ec0ff */
[----:B------:R-:W-:-:S03]  /*bf90*/  IMAD.WIDE.U32 R4, R12, -0x55555555, RZ ;  /* 0xaaaaaaab0c047825 */ /* 0x000fc600078e00ff */
[----:B------:R0:W-:Y:S01]  /*bfa0*/  @P3 SYNCS.ARRIVE.TRANS64.A1T0 RZ, [R6+URZ+0x48], RZ ;  /* 0x000048ff06ff39a7 */ /* 0x0001e2000810003f */
[----:B------:R-:W-:Y:S02]  /*bfb0*/  ISETP.GE.U32.AND P3, PT, R3, 0x3, PT ;  /* 0x000000030300780c */ /* 0x000fe40003f66070 */
[----:B------:R-:W-:Y:S02]  /*bfc0*/  SHF.R.U32.HI R7, RZ, 0x1, R5 ;  /* 0x00000001ff077819 */ /* 0x000fe40000011605 */
[----:B------:R-:W-:Y:S02]  /*bfd0*/  SEL R5, RZ, 0x1, !P1 ;  /* 0x00000001ff057807 */ /* 0x000fe40004800000 */
[----:B------:R-:W-:Y:S01]  /*bfe0*/  ISETP.GE.U32.AND P1, PT, R16, UR8, PT ;  /* 0x0000000810007c0c */ /* 0x000fe2000bf26070 */
[----:B------:R-:W-:Y:S01]  /*bff0*/  IMAD R12, R7, -0x3, R12 ;  /* 0xfffffffd070c7824 */ /* 0x000fe200078e020c */
[----:B------:R-:W-:Y:S02]  /*c000*/  LOP3.LUT R0, R0, R5, RZ, 0x3c, !PT ;  /* 0x0000000500007212 */ /* 0x000fe400078e3cff */
[----:B------:R-:W-:-:S02]  /*c010*/  ISETP.GE.U32.AND.EX P1, PT, R17, UR9, PT, P1 ;  /* 0x0000000911007c0c */ /* 0x000fc4000bf26110 */
[----:B------:R-:W-:Y:S02]  /*c020*/  PRMT R4, RZ, 0x7610, R4 ;  /* 0x00007610ff047816 */ /* 0x000fe40000000004 */
[----:B------:R-:W-:Y:S01]  /*c030*/  @P3 LOP3.LUT R0, R0, 0x1, R7, 0x78, !PT ;  /* 0x0000000100003812 */ /* 0x000fe200078e7807 */
[----:B------:R-:W-:-:S08]  /*c040*/  IMAD.MOV.U32 R7, RZ, RZ, -0x1 ;  /* 0xffffffffff077424 */ /* 0x000fd000078e00ff */
[----:B0-----:R-:W-:Y:S05]  /*c050*/  @P1 BRA `(.L_x_297) ;  /* 0x00000004004c1947 */ /* 0x001fea0003800000 */
[----:B------:R-:W-:Y:S01]  /*c060*/  ULDC.64 UR8, c[0x0][0x628] ;  /* 0x00018a0000087ab9 */ /* 0x000fe20000000a00 */
[----:B------:R-:W0:Y:S01]  /*c070*/  S2R R15, SR_CTAID.X ;  /* 0x00000000000f7919 */ /* 0x000e220000002500 */
[----:B------:R-:W-:Y:S01]  /*c080*/  ISETP.NE.U32.AND P1, PT, RZ, UR8, PT ;  /* 0x00000008ff007c0c */ /* 0x000fe2000bf25070 */
[----:B------:R-:W-:Y:S01]  /*c090*/  ULDC UR11, c[0x0][0x630] ;  /* 0x00018c00000b7ab9 */ /* 0x000fe20000000800 */
[----:B------:R-:W-:Y:S01]  /*c0a0*/  IMAD.MOV.U32 R4, RZ, RZ, R16 ;  /* 0x000000ffff047224 */ /* 0x000fe200078e0010 */
[----:B------:R-:W1:Y:S01]  /*c0b0*/  S2R R14, SR_CTAID.Y ;  /* 0x00000000000e7919 */ /* 0x000e620000002600 */
[----:B------:R-:W-:Y:S01]  /*c0c0*/  ISETP.NE.AND.EX P1, PT, RZ, UR9, PT, P1 ;  /* 0x00000009ff007c0c */ /* 0x000fe2000bf25310 */
[----:B------:R-:W-:-:S12]  /*c0d0*/  IMAD.MOV.U32 R5, RZ, RZ, R17 ;  /* 0x000000ffff057224 */ /* 0x000fd800078e0011 */
[----:B------:R-:W-:Y:S05]  /*c0e0*/  @!P1 BRA `(.L_x_298) ;  /* 0x0000000000289947 */ /* 0x000fea0003800000 */
[----:B------:R-:W-:Y:S02]  /*c0f0*/  ULDC UR10, c[0x0][0x634] ;  /* 0x00018d00000a7ab9 */ /* 0x000fe40000000800 */
[----:B------:R-:W-:-:S04]  /*c100*/  IADD3 R9, P1, R16, UR10, RZ ;  /* 0x0000000a10097c10 */ /* 0x000fc8000ff3e0ff */
[----:B------:R-:W-:-:S05]  /*c110*/  IADD3.X R21, RZ, R17, RZ, P1, !PT ;  /* 0x00000011ff157210 */ /* 0x000fca0000ffe4ff */
[----:B------:R-:W-:-:S04]  /*c120*/  IMAD.WIDE.U32 R6, R21, UR8, RZ ;  /* 0x0000000815067c25 */ /* 0x000fc8000f8e00ff */
[----:B------:R-:W-:-:S04]  /*c130*/  IMAD.WIDE.U32 R6, P1, R9, UR9, R6 ;  /* 0x0000000909067c25 */ /* 0x000fc8000f820006 */
[----:B------:R-:W-:-:S04]  /*c140*/  IMAD.WIDE.U32 R8, R9, UR8, RZ ;  /* 0x0000000809087c25 */ /* 0x000fc8000f8e00ff */
[----:B------:R-:W-:Y:S01]  /*c150*/  IMAD.X R5, RZ, RZ, RZ, P1 ;  /* 0x000000ffff057224 */ /* 0x000fe200008e06ff */
[----:B------:R-:W-:Y:S01]  /*c160*/  IADD3 RZ, P1, R9, R6, RZ ;  /* 0x0000000609ff7210 */ /* 0x000fe20007f3e0ff */
[----:B------:R-:W-:-:S04]  /*c170*/  IMAD.MOV.U32 R4, RZ, RZ, R7 ;  /* 0x000000ffff047224 */ /* 0x000fc800078e0007 */
[----:B------:R-:W-:-:S08]  /*c180*/  IMAD.WIDE.U32.X R4, R21, UR9, R4, P1 ;  /* 0x0000000915047c25 */ /* 0x000fd000088e0404 */
.L_x_298:
[--C-:B------:R-:W-:Y:S01]  /*c190*/  SHF.R.U64 R8, R4, UR11, R5.reuse ;  /* 0x0000000b04087c19 */ /* 0x100fe20008001205 */
[----:B------:R-:W-:Y:S01]  /*c1a0*/  ULDC.64 UR8, c[0x0][0x620] ;  /* 0x0001880000087ab9 */ /* 0x000fe20000000a00 */
[----:B------:R-:W-:Y:S01]  /*c1b0*/  SHF.R.U32.HI R4, RZ, UR11, R5 ;  /* 0x0000000bff047c19 */ /* 0x000fe20008011605 */
[----:B------:R-:W2:Y:S01]  /*c1c0*/  LDC R24, c[0x0][0x144] ;  /* 0x00005100ff187b82 */ /* 0x000ea20000000800 */
[----:B------:R-:W-:Y:S01]  /*c1d0*/  IADD3 R7, P1, RZ, -R8, RZ ;  /* 0x80000008ff077210 */ /* 0x000fe20007f3e0ff */
[----:B------:R-:W-:Y:S01]  /*c1e0*/  ULDC.64 UR12, c[0x0][0x640] ;  /* 0x00019000000c7ab9 */ /* 0x000fe20000000a00 */
[----:B0-----:R-:W-:Y:S01]  /*c1f0*/  I2FP.F32.U32 R9, R15 ;  /* 0x0000000f00097245 */ /* 0x001fe20000201000 */
[----:B------:R-:W-:Y:S02]  /*c200*/  ULDC UR10, c[0x0][0x608] ;  /* 0x00018200000a7ab9 */ /* 0x000fe40000000800 */
[----:B------:R-:W-:Y:S01]  /*c210*/  IMAD.X R4, RZ, RZ, ~R4, P1 ;  /* 0x000000ffff047224 */ /* 0x000fe200008e0e04 */
[----:B------:R-:W-:Y:S01]  /*c220*/  ISETP.NE.U32.AND P1, PT, RZ, UR12, PT ;  /* 0x0000000cff007c0c */ /* 0x000fe2000bf25070 */
[----:B------:R-:W0:Y:S02]  /*c230*/  LDC R21, c[0x0][0x148] ;  /* 0x00005200ff157b82 */ /* 0x000e240000000800 */
[----:B------:R-:W-:Y:S01]  /*c240*/  IMAD R6, R4, UR8, RZ ;  /* 0x0000000804067c24 */ /* 0x000fe2000f8e02ff */
[----:B------:R-:W-:Y:S01]  /*c250*/  ISETP.NE.AND.EX P1, PT, RZ, UR13, PT, P1 ;  /* 0x0000000dff007c0c */ /* 0x000fe2000bf25310 */
[----:B------:R-:W-:Y:S01]  /*c260*/  IMAD.WIDE.U32 R4, R7, UR8, R16 ;  /* 0x0000000807047c25 */ /* 0x000fe2000f8e0010 */
[----:B------:R-:W-:-:S03]  /*c270*/  ULDC UR8, c[0x0][0x150] ;  /* 0x0000540000087ab9 */ /* 0x000fc60000000800 */
[----:B------:R-:W-:Y:S02]  /*c280*/  IMAD R7, R7, UR9, R6 ;  /* 0x0000000907077c24 */ /* 0x000fe4000f8e0206 */
[----:B------:R-:W-:Y:S01]  /*c290*/  FMUL R6, R9, UR8 ;  /* 0x0000000809067c20 */ /* 0x000fe20008400000 */
[----:B------:R-:W-:Y:S01]  /*c2a0*/  ULDC UR8, c[0x0][0x618] ;  /* 0x0001860000087ab9 */ /* 0x000fe20000000800 */
[----:B------:R-:W-:Y:S01]  /*c2b0*/  ULDC UR9, c[0x0][0x154] ;  /* 0x0000550000097ab9 */ /* 0x000fe20000000800 */
[----:B------:R-:W-:-:S03]  /*c2c0*/  IMAD.IADD R5, R5, 0x1, R7 ;  /* 0x0000000105057824 */ /* 0x000fc600078e0207 */
[----:B------:R-:W3:Y:S02]  /*c2d0*/  F2I.U32.TRUNC.NTZ R6, R6 ;  /* 0x0000000600067305 */ /* 0x000ee4000020f000 */
[----:B------:R-:W-:Y:S02]  /*c2e0*/  SHF.R.U64 R9, R4, UR8, R5 ;  /* 0x0000000804097c19 */ /* 0x000fe40008001205 */
[----:B-1----:R-:W-:-:S05]  /*c2f0*/  I2FP.F32.U32 R4, R14 ;  /* 0x0000000e00047245 */ /* 0x002fca0000201000 */
[----:B------:R-:W-:Y:S01]  /*c300*/  FMUL R22, R4, UR9 ;  /* 0x0000000904167c20 */ /* 0x000fe20008400000 */
[----:B------:R-:W-:Y:S01]  /*c310*/  SHF.R.U32.HI R4, RZ, UR8, R5 ;  /* 0x00000008ff047c19 */ /* 0x000fe20008011605 */
[----:B------:R-:W-:-:S03]  /*c320*/  ULDC UR8, c[0x0][0x658] ;  /* 0x0001960000087ab9 */ /* 0x000fc60000000800 */
[--C-:B------:R-:W-:Y:S01]  /*c330*/  SHF.R.U64 R20, R9, UR10, R4.reuse ;  /* 0x0000000a09147c19 */ /* 0x100fe20008001204 */
[----:B------:R-:W1:Y:S01]  /*c340*/  F2I.U32.TRUNC.NTZ R22, R22 ;  /* 0x0000001600167305 */ /* 0x000e62000020f000 */
[----:B------:R-:W-:Y:S01]  /*c350*/  SHF.R.U32.HI R5, RZ, UR10, R4 ;  /* 0x0000000aff057c19 */ /* 0x000fe20008011604 */
[----:B---3--:R-:W-:-:S03]  /*c360*/  IMAD.MOV R6, RZ, RZ, -R6 ;  /* 0x000000ffff067224 */ /* 0x008fc600078e0a06 */
[----:B------:R-:W-:Y:S01]  /*c370*/  SHF.R.U64 R18, R20, UR8, R5 ;  /* 0x0000000814127c19 */ /* 0x000fe20008001205 */
[----:B--2---:R-:W-:Y:S01]  /*c380*/  IMAD R15, R24, R6, R15 ;  /* 0x00000006180f7224 */ /* 0x004fe200078e020f */
[----:B------:R-:W-:-:S03]  /*c390*/  SHF.R.U32.HI R23, RZ, UR8, R5 ;  /* 0x00000008ff177c19 */ /* 0x000fc60008011605 */
[----:B------:R-:W-:Y:S02]  /*c3a0*/  IMAD.MOV.U32 R4, RZ, RZ, R18 ;  /* 0x000000ffff047224 */ /* 0x000fe400078e0012 */
[----:B------:R-:W-:Y:S01]  /*c3b0*/  IMAD.MOV.U32 R5, RZ, RZ, R23 ;  /* 0x000000ffff057224 */ /* 0x000fe200078e0017 */
[----:B-1----:R-:W-:Y:S06]  /*c3c0*/  @!P1 BRA `(.L_x_299) ;  /* 0x0000000000289947 */ /* 0x002fec0003800000 */
[----:B------:R-:W-:Y:S02]  /*c3d0*/  ULDC UR8, c[0x0][0x64c] ;  /* 0x0001930000087ab9 */ /* 0x000fe40000000800 */
[----:B------:R-:W-:-:S04]  /*c3e0*/  IADD3 R5, P1, R18, UR8, RZ ;  /* 0x0000000812057c10 */ /* 0x000fc8000ff3e0ff */
[----:B------:R-:W-:-:S05]  /*c3f0*/  IADD3.X R23, RZ, R23, RZ, P1, !PT ;  /* 0x00000017ff177210 */ /* 0x000fca0000ffe4ff */
[----:B------:R-:W-:-:S04]  /*c400*/  IMAD.WIDE.U32 R6, R23, UR12, RZ ;  /* 0x0000000c17067c25 */ /* 0x000fc8000f8e00ff */
[----:B------:R-:W-:-:S04]  /*c410*/  IMAD.WIDE.U32 R6, P1, R5, UR13, R6 ;  /* 0x0000000d05067c25 */ /* 0x000fc8000f820006 */
[----:B------:R-:W-:-:S04]  /*c420*/  IMAD.WIDE.U32 R4, R5, UR12, RZ ;  /* 0x0000000c05047c25 */ /* 0x000fc8000f8e00ff */
[----:B------:R-:W-:Y:S01]  /*c430*/  IMAD.MOV.U32 R4, RZ, RZ, R7 ;  /* 0x000000ffff047224 */ /* 0x000fe200078e0007 */
[----:B------:R-:W-:Y:S01]  /*c440*/  IADD3 RZ, P3, R5, R6, RZ ;  /* 0x0000000605ff7210 */ /* 0x000fe20007f7e0ff */
[----:B------:R-:W-:-:S04]  /*c450*/  IMAD.X R5, RZ, RZ, RZ, P1 ;  /* 0x000000ffff057224 */ /* 0x000fc800008e06ff */
[----:B------:R-:W-:-:S08]  /*c460*/  IMAD.WIDE.U32.X R4, R23, UR13, R4, P3 ;  /* 0x0000000d17047c25 */ /* 0x000fd000098e0404 */
.L_x_299:
[----:B------:R-:W-:Y:S01]  /*c470*/  ISETP.NE.AND P1, PT, R2, 0x1, PT ;  /* 0x000000010200780c */ /* 0x000fe20003f25270 */
[----:B------:R-:W-:Y:S01]  /*c480*/  ULDC UR8, c[0x0][0x648] ;  /* 0x0001920000087ab9 */ /* 0x000fe20000000800 */
[----:B------:R-:W-:Y:S01]  /*c490*/  LOP3.LUT R20, R20, UR6, RZ, 0xc0, !PT ;  /* 0x0000000614147c12 */ /* 0x000fe2000f8ec0ff */
[----:B------:R-:W-:Y:S01]  /*c4a0*/  IMAD.MOV R22, RZ, RZ, -R22 ;  /* 0x000000ffff167224 */ /* 0x000fe200078e0a16 */
[----:B------:R-:W-:Y:S01]  /*c4b0*/  SHF.R.U64 R5, R4, UR8, R5 ;  /* 0x0000000804057c19 */ /* 0x000fe20008001205 */
[----:B------:R-:W-:Y:S01]  /*c4c0*/  ULDC UR8, c[0x0][0x638] ;  /* 0x00018e0000087ab9 */ /* 0x000fe20000000800 */
[----:B------:R-:W-:Y:S01]  /*c4d0*/  LOP3.LUT R9, R9, UR4, RZ, 0xc0, !PT ;  /* 0x0000000409097c12 */ /* 0x000fe2000f8ec0ff */
[----:B------:R-:W-:Y:S01]  /*c4e0*/  ULDC UR9, c[0x0][0x610] ;  /* 0x0001840000097ab9 */ /* 0x000fe20000000800 */
[----:B------:R-:W-:Y:S02]  /*c4f0*/  IMAD.MOV.U32 R4, RZ, RZ, 0x1 ;  /* 0x00000001ff047424 */ /* 0x000fe400078e00ff */
[----:B------:R-:W-:-:S02]  /*c500*/  IMAD.MOV R7, RZ, RZ, -R5 ;  /* 0x000000ffff077224 */ /* 0x000fc400078e0a05 */
[----:B------:R-:W-:Y:S02]  /*c510*/  IMAD R20, R5, UR5, R20 ;  /* 0x0000000505147c24 */ /* 0x000fe4000f8e0214 */
[----:B0-----:R-:W-:Y:S02]  /*c520*/  @P1 IMAD R15, R21, R22, R14 ;  /* 0x00000016150f1224 */ /* 0x001fe400078e020e */
[----:B------:R-:W-:Y:S01]  /*c530*/  IMAD R18, R7, UR8, R18 ;  /* 0x0000000807127c24 */ /* 0x000fe2000f8e0212 */
[----:B------:R-:W-:Y:S01]  /*c540*/  ULDC UR8, c[0x0][0x600] ;  /* 0x0001800000087ab9 */ /* 0x000fe20000000800 */
[----:B------:R-:W-:Y:S02]  /*c550*/  IMAD R15, R20, UR9, R15 ;  /* 0x00000009140f7c24 */ /* 0x000fe4000f8e020f */
[----:B------:R-:W-:-:S05]  /*c560*/  IMAD R18, R18, UR8, R9 ;  /* 0x0000000812127c24 */ /* 0x000fca000f8e0209 */
[----:B------:R-:W-:Y:S02]  /*c570*/  SEL R9, R18, R15, !P1 ;  /* 0x0000000f12097207 */ /* 0x000fe40004800000 */
[----:B------:R-:W-:-:S07]  /*c580*/  SEL R7, R15, R18, !P1 ;  /* 0x000000120f077207 */ /* 0x000fce0004800000 */
.L_x_297:
[----:B------:R-:W-:Y:S05]  /*c590*/  BSYNC B1 ;  /* 0x0000000000017941 */ /* 0x000fea0003800000 */
.L_x_296:
[----:B------:R-:W-:-:S13]  /*c5a0*/  LOP3.LUT P1, RZ, R4, 0xff, RZ, 0xc0, !PT ;  /* 0x000000ff04ff7812 */ /* 0x000fda000782c0ff */
[----:B------:R-:W-:Y:S05]  /*c5b0*/  @P1 BRA `(.L_x_300) ;  /* 0xfffffff4001c1947 */ /* 0x000fea000383ffff */
[----:B------:R-:W-:Y:S05]  /*c5c0*/  BSYNC B0 ;  /* 0x0000000000007941 */ /* 0x000fea0003800000 */
.L_x_288:
[----:B------:R-:W-:-:S03]  /*c5d0*/  UMOV UR8, 0xffffffff ;  /* 0xffffffff00087882 */ /* 0x000fc60000000000 */
[----:B------:R-:W-:Y:S05]  /*c5e0*/  BRA.DIV UR8, `(.L_x_301) ;  /* 0x0000000208f47947 */ /* 0x000fea000b800000 */
[----:B------:R-:W-:-:S13]  /*c5f0*/  ELECT P6, URZ, PT ;  /* 0x00000000003f782f */ /* 0x000fda00038c0000 */
.L_x_314:
[----:B------:R-:W-:Y:S04]  /*c600*/  BSSY B0, `(.L_x_302) ;  /* 0x0000022000007945 */ /* 0x000fe80003800000 */
[----:B------:R-:W-:Y:S05]  /*c610*/  @!P6 BRA `(.L_x_303) ;  /* 0x000000000080e947 */ /* 0x000fea0003800000 */
[----:B------:R-:W-:-:S04]  /*c620*/  LOP3.LUT R19, R19, 0x2, RZ, 0xfc, !PT ;  /* 0x0000000213137812 */ /* 0x000fc800078efcff */
[----:B------:R-:W-:-:S13]  /*c630*/  ISETP.NE.AND P0, PT, R19, 0x3, PT ;  /* 0x000000031300780c */ /* 0x000fda0003f05270 */
[----:B------:R-:W-:Y:S05]  /*c640*/  @!P0 BRA `(.L_x_304) ;  /* 0x0000000000048947 */ /* 0x000fea0003800000 */
[----:B------:R-:W-:Y:S01]  /*c650*/  BPT.TRAP 0x1 ;  /* 0x000000040000795c */ /* 0x000fe20000300000 */
.L_x_304:
[----:B------:R-:W0:Y:S01]  /*c660*/  S2R R3, SR_CgaCtaId ;  /* 0x0000000000037919 */ /* 0x000e220000008800 */
[----:B------:R-:W-:-:S04]  /*c670*/  MOV R2, 0x400 ;  /* 0x0000040000027802 */ /* 0x000fc80000000f00 */
[----:B0-----:R-:W-:Y:S02]  /*c680*/  LEA R3, R3, R2, 0x18 ;  /* 0x0000000203037211 */ /* 0x001fe400078ec0ff */
[----:B------:R-:W-:-:S03]  /*c690*/  SHF.L.U32 R2, R0, 0x1f, RZ ;  /* 0x0000001f00027819 */ /* 0x000fc600000006ff */
[----:B------:R-:W-:-:S04]  /*c6a0*/  VIADD R3, R3, 0x18 ;  /* 0x0000001803037836 */ /* 0x000fc80000000000 */
[C---:B------:R-:W-:Y:S01]  /*c6b0*/  IMAD R7, R12.reuse, 0x8, R3 ;  /* 0x000000080c077824 */ /* 0x040fe200078e0203 */
[----:B------:R-:W-:-:S03]  /*c6c0*/  IADD3 R12, R12, 0x1, RZ ;  /* 0x000000010c0c7810 */ /* 0x000fc60007ffe0ff */
[----:B------:R-:W0:Y:S01]  /*c6d0*/  SYNCS.PHASECHK.TRANS64.TRYWAIT P0, [R7+URZ], R2 ;  /* 0x00000002070075a7 */ /* 0x000e22000800017f */
[----:B------:R-:W-:-:S04]  /*c6e0*/  ISETP.NE.AND P1, PT, R12, 0x3, PT ;  /* 0x000000030c00780c */ /* 0x000fc80003f25270 */
[----:B------:R-:W-:Y:S02]  /*c6f0*/  SEL R5, RZ, 0x1, P1 ;  /* 0x00000001ff057807 */ /* 0x000fe40000800000 */
[----:B------:R-:W-:Y:S02]  /*c700*/  SEL R12, R12, RZ, P1 ;  /* 0x000000ff0c0c7207 */ /* 0x000fe40000800000 */
[----:B------:R-:W-:-:S03]  /*c710*/  LOP3.LUT R5, R0, R5, RZ, 0x3c, !PT ;  /* 0x0000000500057212 */ /* 0x000fc600078e3cff */
[----:B------:R-:W-:Y:S01]  /*c720*/  IMAD R9, R12, 0x8, R3 ;  /* 0x000000080c097824 */ /* 0x000fe200078e0203 */
[----:B------:R-:W-:Y:S01]  /*c730*/  SHF.L.U32 R4, R5, 0x1f, RZ ;  /* 0x0000001f05047819 */ /* 0x000fe200000006ff */
[----:B0-----:R-:W-:Y:S06]  /*c740*/  @!P0 BRA `(.L_x_305) ;  /* 0x0000000000bc8947 */ /* 0x001fec0003800000 */
.L_x_315:
[----:B------:R-:W1:Y:S01]  /*c750*/  SYNCS.PHASECHK.TRANS64.TRYWAIT P0, [R9+URZ], R4 ;  /* 0x00000004090075a7 */ /* 0x000e62000800017f */
[----:B------:R-:W-:-:S05]  /*c760*/  VIADD R0, R12, 0x1 ;  /* 0x000000010c007836 */ /* 0x000fca0000000000 */
[----:B------:R-:W-:-:S04]  /*c770*/  ISETP.NE.AND P1, PT, R0, 0x3, PT ;  /* 0x000000030000780c */ /* 0x000fc80003f25270 */
[----:B0-----:R-:W-:Y:S02]  /*c780*/  SEL R2, RZ, 0x1, P1 ;  /* 0x00000001ff027807 */ /* 0x001fe40000800000 */
[----:B------:R-:W-:Y:S02]  /*c790*/  SEL R0, R0, RZ, P1 ;  /* 0x000000ff00007207 */ /* 0x000fe40000800000 */
[----:B------:R-:W-:Y:S01]  /*c7a0*/  LOP3.LUT R2, R5, R2, RZ, 0x3c, !PT ;  /* 0x0000000205027212 */ /* 0x000fe200078e3cff */
[----:B-1----:R-:W-:Y:S06]  /*c7b0*/  @!P0 BRA `(.L_x_306) ;  /* 0x0000000000b48947 */ /* 0x002fec0003800000 */
.L_x_316:
[----:B------:R-:W-:Y:S01]  /*c7c0*/  IMAD R3, R0, 0x8, R3 ;  /* 0x0000000800037824 */ /* 0x000fe200078e0203 */
[----:B------:R-:W-:-:S07]  /*c7d0*/  SHF.L.U32 R0, R2, 0x1f, RZ ;  /* 0x0000001f02007819 */ /* 0x000fce00000006ff */
.L_x_307:
[----:B-1----:R1:W2:Y:S02]  /*c7e0*/  SYNCS.PHASECHK.TRANS64.TRYWAIT P0, [R3+URZ], R0 ;  /* 0x00000000030075a7 */ /* 0x0022a4000800017f */
[----:B--2---:R-:W-:Y:S05]  /*c7f0*/  @!P0 NANOSLEEP.SYNCS 0x989680 ;  /* 0x009896800000895d */ /* 0x004fea0003900000 */
[----:B------:R-:W2:Y:S02]  /*c800*/  @!P0 SYNCS.PHASECHK.TRANS64 P0, [R3+URZ], R0 ;  /* 0x00000000030085a7 */ /* 0x000ea4000800007f */
[----:B--2---:R-:W-:Y:S05]  /*c810*/  @!P0 BRA `(.L_x_307) ;  /* 0xfffffffc00f08947 */ /* 0x004fea000383ffff */
.L_x_303:
[----:B------:R-:W-:Y:S05]  /*c820*/  BSYNC B0 ;  /* 0x0000000000007941 */ /* 0x000fea0003800000 */
.L_x_302:
[----:B------:R-:W-:Y:S05]  /*c830*/  EXIT ;  /* 0x000000000000794d */ /* 0x000fea0003800000 */
.L_x_17:
[----:B---3--:R3:W4:Y:S02]  /*c840*/  SYNCS.PHASECHK.TRANS64.TRYWAIT P1, [R3+URZ], R0 ;  /* 0x00000000030075a7 */ /* 0x008724000802017f */
[----:B----4-:R-:W-:Y:S05]  /*c850*/  @!P1 NANOSLEEP.SYNCS 0x989680 ;  /* 0x009896800000995d */ /* 0x010fea0003900000 */
[----:B------:R-:W4:Y:S02]  /*c860*/  @!P1 SYNCS.PHASECHK.TRANS64 P1, [R3+URZ], R0 ;  /* 0x00000000030095a7 */ /* 0x000f24000802007f */
[----:B----4-:R-:W-:Y:S05]  /*c870*/  @!P1 BRA `(.L_x_17) ;  /* 0xfffffffc00f09947 */ /* 0x010fea000383ffff */
[----:B------:R-:W-:Y:S05]  /*c880*/  BRA `(.L_x_16) ;  /* 0xffffff4800587947 */ /* 0x000fea000383ffff */
.L_x_22:
[----:B-1----:R-:W-:-:S04]  /*c890*/  IMAD.U32 R4, RZ, RZ, UR9 ;  /* 0x00000009ff047e24 */ /* 0x002fc8000f8e00ff */
[----:B------:R1:W2:Y:S03]  /*c8a0*/  SYNCS.PHASECHK.TRANS64.TRYWAIT P1, [R4+URZ], R3 ;  /* 0x00000003040075a7 */ /* 0x0002a6000802017f */
[----:B--2---:R-:W-:Y:S05]  /*c8b0*/  @!P1 NANOSLEEP.SYNCS 0x989680 ;  /* 0x009896800000995d */ /* 0x004fea0003900000 */
[----:B------:R-:W2:Y:S02]  /*c8c0*/  @!P1 SYNCS.PHASECHK.TRANS64 P1, [R4+URZ], R3 ;  /* 0x00000003040095a7 */ /* 0x000ea4000802007f */
[----:B--2---:R-:W-:Y:S05]  /*c8d0*/  @!P1 BRA `(.L_x_22) ;  /* 0xfffffffc00ec9947 */ /* 0x004fea000383ffff */
[----:B------:R-:W-:Y:S05]  /*c8e0*/  BRA `(.L_x_21) ;  /* 0xffffff50004c7947 */ /* 0x000fea000383ffff */
.L_x_289:
[----:B------:R-:W-:Y:S01]  /*c8f0*/  BSSY B1, `(.L_x_308) ;  /* 0x0000006000017945 */ /* 0x000fe20003800000 */
[----:B------:R-:W-:-:S07]  /*c900*/  IMAD.MOV.U32 R15, RZ, RZ, -0x1 ;  /* 0xffffffffff0f7424 */ /* 0x000fce00078e00ff */
[----:B------:R-:W-:Y:S05]  /*c910*/  WARPSYNC.COLLECTIVE R15, `(.L_x_309) ;  /* 0x000000000f0c7348 */ /* 0x000fea0003c00000 */
[----:B------:R-:W-:Y:S02]  /*c920*/  ELECT P6, UR62, PT ;  /* 0x00000000003e782f */ /* 0x000fe400038c0000 */
[----:B------:R-:W-:Y:S01]  /*c930*/  MOV R14, UR62 ;  /* 0x0000003e000e7c02 */ /* 0x000fe20008000f00 */
[----:B------:R-:W-:Y:S10]  /*c940*/  ENDCOLLECTIVE ;  /* 0x000000000000791b */ /* 0x000ff40003800000 */
.L_x_309:
[----:B------:R-:W-:Y:S05]  /*c950*/  BSYNC B1 ;  /* 0x0000000000017941 */ /* 0x000fea0003800000 */
.L_x_308:
[----:B------:R-:W-:Y:S05]  /*c960*/  BRA `(.L_x_310) ;  /* 0xfffffff0003c7947 */ /* 0x000fea000383ffff */
.L_x_292:
[----:B0-----:R0:W1:Y:S02]  /*c970*/  SYNCS.PHASECHK.TRANS64.TRYWAIT P1, [R14+URZ+0x18], R7 ;  /* 0x000018070e0075a7 */ /* 0x001064000802017f */
[----:B-1----:R-:W-:Y:S05]  /*c980*/  @!P1 NANOSLEEP.SYNCS 0x989680 ;  /* 0x009896800000995d */ /* 0x002fea0003900000 */
[----:B------:R-:W1:Y:S02]  /*c990*/  @!P1 SYNCS.PHASECHK.TRANS64 P1, [R14+URZ+0x18], R7 ;  /* 0x000018070e0095a7 */ /* 0x000e64000802007f */
[----:B-1----:R-:W-:Y:S05]  /*c9a0*/  @!P1 BRA `(.L_x_292) ;  /* 0xfffffffc00f09947 */ /* 0x002fea000383ffff */
[----:B------:R-:W-:Y:S05]  /*c9b0*/  BRA `(.L_x_311) ;  /* 0xfffffff000707947 */ /* 0x000fea000383ffff */
.L_x_301:
[----:B------:R-:W-:Y:S01]  /*c9c0*/  BSSY B0, `(.L_x_312) ;  /* 0x0000006000007945 */ /* 0x000fe20003800000 */
[----:B------:R-:W-:-:S07]  /*c9d0*/  IMAD.MOV.U32 R15, RZ, RZ, -0x1 ;  /* 0xffffffffff0f7424 */ /* 0x000fce00078e00ff */
[----:B------:R-:W-:Y:S05]  /*c9e0*/  WARPSYNC.COLLECTIVE R15, `(.L_x_313) ;  /* 0x000000000f0c7348 */ /* 0x000fea0003c00000 */
[----:B------:R-:W-:Y:S02]  /*c9f0*/  ELECT P6, UR62, PT ;  /* 0x00000000003e782f */ /* 0x000fe400038c0000 */
[----:B------:R-:W-:Y:S01]  /*ca00*/  MOV R14, UR62 ;  /* 0x0000003e000e7c02 */ /* 0x000fe20008000f00 */
[----:B------:R-:W-:Y:S10]  /*ca10*/  ENDCOLLECTIVE ;  /* 0x000000000000791b */ /* 0x000ff40003800000 */
.L_x_313:
[----:B------:R-:W-:Y:S05]  /*ca20*/  BSYNC B0 ;  /* 0x0000000000007941 */ /* 0x000fea0003800000 */
.L_x_312:
[----:B------:R-:W-:Y:S05]  /*ca30*/  BRA `(.L_x_314) ;  /* 0xfffffff800f07947 */ /* 0x000fea000383ffff */
.L_x_305:
[----:B0-----:R0:W1:Y:S02]  /*ca40*/  SYNCS.PHASECHK.TRANS64.TRYWAIT P0, [R7+URZ], R2 ;  /* 0x00000002070075a7 */ /* 0x001064000800017f */
[----:B-1----:R-:W-:Y:S05]  /*ca50*/  @!P0 NANOSLEEP.SYNCS 0x989680 ;  /* 0x009896800000895d */ /* 0x002fea0003900000 */
[----:B------:R-:W1:Y:S02]  /*ca60*/  @!P0 SYNCS.PHASECHK.TRANS64 P0, [R7+URZ], R2 ;  /* 0x00000002070085a7 */ /* 0x000e64000800007f */
[----:B-1----:R-:W-:Y:S05]  /*ca70*/  @!P0 BRA `(.L_x_305) ;  /* 0xfffffffc00f08947 */ /* 0x002fea000383ffff */
[----:B------:R-:W-:Y:S05]  /*ca80*/  BRA `(.L_x_315) ;  /* 0xfffffffc00307947 */ /* 0x000fea000383ffff */
.L_x_306:
[----:B0-----:R0:W1:Y:S02]  /*ca90*/  SYNCS.PHASECHK.TRANS64.TRYWAIT P0, [R9+URZ], R4 ;  /* 0x00000004090075a7 */ /* 0x001064000800017f */
[----:B-1----:R-:W-:Y:S05]  /*caa0*/  @!P0 NANOSLEEP.SYNCS 0x989680 ;  /* 0x009896800000895d */ /* 0x002fea0003900000 */
[----:B------:R-:W1:Y:S02]  /*cab0*/  @!P0 SYNCS.PHASECHK.TRANS64 P0, [R9+URZ], R4 ;  /* 0x00000004090085a7 */ /* 0x000e64000800007f */
[----:B-1----:R-:W-:Y:S05]  /*cac0*/  @!P0 BRA `(.L_x_306) ;  /* 0xfffffffc00f08947 */ /* 0x002fea000383ffff */
[----:B------:R-:W-:Y:S05]  /*cad0*/  BRA `(.L_x_316) ;  /* 0xfffffffc00387947 */ /* 0x000fea000383ffff */
.L_x_317:
[----:B------:R-:W-:-:S00]  /*cae0*/  BRA `(.L_x_317) ;  /* 0xfffffffc00fc7947 */ /* 0x000fc0000383ffff */
[----:B------:R-:W-:-:S00]  /*caf0*/  NOP ;  /* 0x0000000000007918 */ /* 0x000fc00000000000 */
        /* <DEDUP_REMOVED lines=8> */
.L_x_318:


//--------------------- .nv.global.init           --------------------------
	.section	.nv.global.init,"aw",@progbits
.nv.global.init:
	.type		$str$22,@object
	.size		$str$22,($str$23 - $str$22)
$str$22:
        /*0000*/ 	.byte	0x6b, 0x5f, 0x74, 0x69, 0x6c, 0x65, 0x5f, 0x63, 0x6f, 0x75, 0x6e, 0x74, 0x20, 0x3e, 0x3d, 0x20
        /*0010*/ 	.byte	0x31, 0x00
	.type		$str$23,@object
	.size		$str$23,(__unnamed_1 - $str$23)
$str$23:
        /*0012*/ 	.byte	0x2f, 0x74, 0x6d, 0x70, 0x2f, 0x63, 0x75, 0x74, 0x6c, 0x61, 0x73, 0x73, 0x5f, 0x73, 0x77, 0x65
        /*0022*/ 	.byte	0x65, 0x70, 0x5f, 0x73, 0x72, 0x63, 0x2f, 0x69, 0x6e, 0x63, 0x6c, 0x75, 0x64, 0x65, 0x2f, 0x63
        /*0032*/ 	.byte	0x75, 0x74, 0x6c, 0x61, 0x73, 0x73, 0x2f, 0x67, 0x65, 0x6d, 0x6d, 0x2f, 0x63, 0x6f, 0x6c, 0x6c
        /*0042*/ 	.byte	0x65, 0x63, 0x74, 0x69, 0x76, 0x65, 0x2f, 0x73, 0x6d, 0x39, 0x30, 0x5f, 0x6d, 0x6d, 0x61, 0x5f
        /*0052*/ 	.byte	0x74, 0x6d, 0x61, 0x5f, 0x67, 0x6d, 0x6d, 0x61, 0x5f, 0x73, 0x73, 0x5f, 0x77, 0x61, 0x72, 0x70
        /*0062*/ 	.byte	0x73, 0x70, 0x65, 0x63, 0x69, 0x61, 0x6c, 0x69, 0x7a, 0x65, 0x64, 0x2e, 0x68, 0x70, 0x70, 0x00
	.type		__unnamed_1,@object
	.size		__unnamed_1,(.L_0 - __unnamed_1)
__unnamed_1:
        /*0072*/ 	.byte	0x76, 0x6f, 0x69, 0x64, 0x20, 0x63, 0x75, 0x74, 0x6c, 0x61, 0x73, 0x73, 0x3a, 0x3a, 0x67, 0x65
        /* <DEDUP_REMOVED lines=180> */
        /*0bc2*/ 	.byte	0x65, 0x6e, 0x74, 0x69, 0x74, 0x79, 0x5d, 0x00
.L_0:


//--------------------- .nv.shared._ZN7cutlass13device_kernelINS_4gemm6kernel13GemmUniversalIN4cute5tupleIJiiiiEEENS1_10collective13CollectiveMmaINS1_34MainloopSm90TmaGmmaWarpSpecializedILi3ENS5_IJNS4_1CILi1EEESB_SB_EEENS1_35KernelTmaWarpSpecializedCooperativeEEENS5_IJNSA_ILi256EEENSA_ILi128EEESG_EEENS_10bfloat16_tENS5_IJlSB_lEEESI_SJ_NS4_8TiledMMAINS4_8MMA_AtomIJNS4_4SM904GMMA28MMA_64x128x16_F32BF16BF16_SSILNSN_5MajorE0ELSP_0ELNSN_7ScaleInE1ELSQ_1EEEEEENS4_6LayoutINS5_IJNSA_ILi2EEESB_SB_EEENS5_IJSB_NSA_ILi0EEESW_EEEEENS5_IJNS4_10UnderscoreESZ_SZ_EEEEENS4_13SM90_TMA_LOADENS4_14ComposedLayoutINS4_7SwizzleILi3ELi4ELi3EEENS4_18smem_ptr_flag_bitsILi16EEENST_INS5_IJNSA_ILi8EEENSA_ILi64EEEEEENS5_IJS19_SB_EEEEEEEvNS4_8identityES12_S1D_vS1E_EENS_8epilogue10collective6detail29Sm90TmaWarpSpecializedAdapterINS1H_15DefaultEpilogueISI_SJ_SJ_NS1G_6thread17LinearCombinationISI_Li1EffLNS1L_9ScaleType4KindE0ELNS_15FloatRoundStyleE2ESI_EENS1_15EpilogueDefaultEEEEEvvEEEEvNT_6ParamsE --------------------------
	.section	.nv.shared._ZN7cutlass13device_kernelINS_4gemm6kernel13GemmUniversalIN4cute5tupleIJiiiiEEENS1_10collective13CollectiveMmaINS1_34MainloopSm90TmaGmmaWarpSpecializedILi3ENS5_IJNS4_1CILi1EEESB_SB_EEENS1_35KernelTmaWarpSpecializedCooperativeEEENS5_IJNSA_ILi256EEENSA_ILi128EEESG_EEENS_10bfloat16_tENS5_IJlSB_lEEESI_SJ_NS4_8TiledMMAINS4_8MMA_AtomIJNS4_4SM904GMMA28MMA_64x128x16_F32BF16BF16_SSILNSN_5MajorE0ELSP_0ELNSN_7ScaleInE1ELSQ_1EEEEEENS4_6LayoutINS5_IJNSA_ILi2EEESB_SB_EEENS5_IJSB_NSA_ILi0EEESW_EEEEENS5_IJNS4_10UnderscoreESZ_SZ_EEEEENS4_13SM90_TMA_LOADENS4_14ComposedLayoutINS4_7SwizzleILi3ELi4ELi3EEENS4_18smem_ptr_flag_bitsILi16EEENST_INS5_IJNSA_ILi8EEENSA_ILi64EEEEEENS5_IJS19_SB_EEEEEEEvNS4_8identityES12_S1D_vS1E_EENS_8epilogue10collective6detail29Sm90TmaWarpSpecializedAdapterINS1H_15DefaultEpilogueISI_SJ_SJ_NS1G_6thread17LinearCombinationISI_Li1EffLNS1L_9ScaleType4KindE0ELNS_15FloatRoundStyleE2ESI_EENS1_15EpilogueDefaultEEEEEvvEEEEvNT_6ParamsE,"aw",@nobits
	.sectionflags	@""
	.align	16
	.zero		1024


//--------------------- .nv.shared.reserved.0     --------------------------
	.section	.nv.shared.reserved.0,"aw",@nobits
	.weak		__nv_reservedSMEM_offset_0_alias
	.size		__nv_reservedSMEM_offset_0_alias, 0, 0
	.other		__nv_reservedSMEM_offset_0_alias,@"STO_CUDA_RESERVED_SHARED STV_DEFAULT"
__nv_reservedSMEM_offset_0_alias:
	.zero		0


//--------------------- .nv.global                --------------------------
	.section	.nv.global,"aw",@nobits
.nv.global:
	.type		_ZN39_INTERNAL_aa1648bf_4_k_cu_3aa4b7b1_29034cute1_E,@object
	.size		_ZN39_INTERNAL_aa1648bf_4_k_cu_3aa4b7b1_29034cute1_E,(_ZN39_INTERNAL_aa1648bf_4_k_cu_3aa4b7b1_29034cuda3std3__45__cpo6cbeginE - _ZN39_INTERNAL_aa1648bf_4_k_cu_3aa4b7b1_29034cute1_E)
_ZN39_INTERNAL_aa1648bf_4_k_cu_3aa4b7b1_29034cute1_E:
	.zero		1
	.type		_ZN39_INTERNAL_aa1648bf_4_k_cu_3aa4b7b1_29034cuda3std3__45__cpo6cbeginE,@object
	.size		_ZN39_INTERNAL_aa1648bf_4_k_cu_3aa4b7b1_29034cuda3std3__45__cpo6cbeginE,(_ZN39_INTERNAL_aa1648bf_4_k_cu_3aa4b7b1_29034cuda3std3__48in_placeE - _ZN39_INTERNAL_aa1648bf_4_k_cu_3aa4b7b1_29034cuda3std3__45__cpo6cbeginE)
_ZN39_INTERNAL_aa1648bf_4_k_cu_3aa4b7b1_29034cuda3std3__45__cpo6cbeginE:
	.zero		1
	.type		_ZN39_INTERNAL_aa1648bf_4_k_cu_3aa4b7b1_29034cuda3std3__48in_placeE,@object
	.size		_ZN39_INTERNAL_aa1648bf_4_k_cu_3aa4b7b1_29034cuda3std3__48in_placeE,(_ZN39_INTERNAL_aa1648bf_4_k_cu_3aa4b7b1_29034cuda3std6ranges3__45__cpo9iter_moveE - _ZN39_INTERNAL_aa1648bf_4_k_cu_3aa4b7b1_29034cuda3std3__48in_placeE)
_ZN39_INTERNAL_aa1648bf_4_k_cu_3aa4b7b1_29034cuda3std3__48in_placeE:
	.zero		1
	.type		_ZN39_INTERNAL_aa1648bf_4_k_cu_3aa4b7b1_29034cuda3std6ranges3__45__cpo9iter_moveE,@object
	.size		_ZN39_INTERNAL_aa1648bf_4_k_cu_3aa4b7b1_29034cuda3std6ranges3__45__cpo9iter_moveE,(_ZN39_INTERNAL_aa1648bf_4_k_cu_3aa4b7b1_29034cuda3std3__45__cpo5beginE - _ZN39_INTERNAL_aa1648bf_4_k_cu_3aa4b7b1_29034cuda3std6ranges3__45__cpo9iter_moveE)
_ZN39_INTERNAL_aa1648bf_4_k_cu_3aa4b7b1_29034cuda3std6ranges3__45__cpo9iter_moveE:
	.zero		1
	.type		_ZN39_INTERNAL_aa1648bf_4_k_cu_3aa4b7b1_29034cuda3std3__45__cpo5beginE,@object
	.size		_ZN39_INTERNAL_aa1648bf_4_k_cu_3aa4b7b1_29034cuda3std3__45__cpo5beginE,(_ZN39_INTERNAL_aa1648bf_4_k_cu_3aa4b7b1_29034cuda3std3__441_GLOBAL__N__aa1648bf_4_k_cu_3aa4b7b1_29036ignoreE - _ZN39_INTERNAL_aa1648bf_4_k_cu_3aa4b7b1_29034cuda3std3__45__cpo5beginE)
_ZN39_INTERNAL_aa1648bf_4_k_cu_3aa4b7b1_29034cuda3std3__45__cpo5beginE:
	.zero		1
	.type		_ZN39_INTERNAL_aa1648bf_4_k_cu_3aa4b7b1_29034cuda3std3__441_GLOBAL__N__aa1648bf_4_k_cu_3aa4b7b1_29036ignoreE,@object
	.size		_ZN39_INTERNAL_aa1648bf_4_k_cu_3aa4b7b1_29034cuda3std3__441_GLOBAL__N__aa1648bf_4_k_cu_3aa4b7b1_29036ignoreE,(_ZN39_INTERNAL_aa1648bf_4_k_cu_3aa4b7b1_29034cute7productE - _ZN39_INTERNAL_aa1648bf_4_k_cu_3aa4b7b1_29034cuda3std3__441_GLOBAL__N__aa1648bf_4_k_cu_3aa4b7b1_29036ignoreE)
_ZN39_INTERNAL_aa1648bf_4_k_cu_3aa4b7b1_29034cuda3std3__441_GLOBAL__N__aa1648bf_4_k_cu_3aa4b7b1_29036ignoreE:
	.zero		1
	.type		_ZN39_INTERNAL_aa1648bf_4_k_cu_3aa4b7b1_29034cute7productE,@object
	.size		_ZN39_INTERNAL_aa1648bf_4_k_cu_3aa4b7b1_29034cute7productE,(_ZN39_INTERNAL_aa1648bf_4_k_cu_3aa4b7b1_29034cuda3std3__45__cpo3endE - _ZN39_INTERNAL_aa1648bf_4_k_cu_3aa4b7b1_29034cute7productE)
_ZN39_INTERNAL_aa1648bf_4_k_cu_3aa4b7b1_29034cute7productE:
	.zero		1
	.type		_ZN39_INTERNAL_aa1648bf_4_k_cu_3aa4b7b1_29034cuda3std3__45__cpo3endE,@object
	.size		_ZN39_INTERNAL_aa1648bf_4_k_cu_3aa4b7b1_29034cuda3std3__45__cpo3endE,(_ZN39_INTERNAL_aa1648bf_4_k_cu_3aa4b7b1_29034cuda3std3__419piecewise_constructE - _ZN39_INTERNAL_aa1648bf_4_k_cu_3aa4b7b1_29034cuda3std3__45__cpo3endE)
_ZN39_INTERNAL_aa1648bf_4_k_cu_3aa4b7b1_29034cuda3std3__45__cpo3endE:
	.zero		1
	.type		_ZN39_INTERNAL_aa1648bf_4_k_cu_3aa4b7b1_29034cuda3std3__419piecewise_constructE,@object
	.size		_ZN39_INTERNAL_aa1648bf_4_k_cu_3aa4b7b1_29034cuda3std3__419piecewise_constructE,(_ZN39_INTERNAL_aa1648bf_4_k_cu_3aa4b7b1_29034cuda3std3__45__cpo4cendE - _ZN39_INTERNAL_aa1648bf_4_k_cu_3aa4b7b1_29034cuda3std3__419piecewise_constructE)
_ZN39_INTERNAL_aa1648bf_4_k_cu_3aa4b7b1_29034cuda3std3__419piecewise_constructE:
	.zero		1
	.type		_ZN39_INTERNAL_aa1648bf_4_k_cu_3aa4b7b1_29034cuda3std3__45__cpo4cendE,@object
	.size		_ZN39_INTERNAL_aa1648bf_4_k_cu_3aa4b7b1_29034cuda3std3__45__cpo4cendE,(_ZN39_INTERNAL_aa1648bf_4_k_cu_3aa4b7b1_29034cuda3std6ranges3__45__cpo4swapE - _ZN39_INTERNAL_aa1648bf_4_k_cu_3aa4b7b1_29034cuda3std3__45__cpo4cendE)
_ZN39_INTERNAL_aa1648bf_4_k_cu_3aa4b7b1_29034cuda3std3__45__cpo4cendE:
	.zero		1
	.type		_ZN39_INTERNAL_aa1648bf_4_k_cu_3aa4b7b1_29034cuda3std6ranges3__45__cpo4swapE,@object
	.size		_ZN39_INTERNAL_aa1648bf_4_k_cu_3aa4b7b1_29034cuda3std6ranges3__45__cpo4swapE,(.L_8 - _ZN39_INTERNAL_aa1648bf_4_k_cu_3aa4b7b1_29034cuda3std6ranges3__45__cpo4swapE)
_ZN39_INTERNAL_aa1648bf_4_k_cu_3aa4b7b1_29034cuda3std6ranges3__45__cpo4swapE:
	.zero		1
.L_8:


//--------------------- .nv.constant0._ZN7cutlass13device_kernelINS_4gemm6kernel13GemmUniversalIN4cute5tupleIJiiiiEEENS1_10collective13CollectiveMmaINS1_34MainloopSm90TmaGmmaWarpSpecializedILi3ENS5_IJNS4_1CILi1EEESB_SB_EEENS1_35KernelTmaWarpSpecializedCooperativeEEENS5_IJNSA_ILi256EEENSA_ILi128EEESG_EEENS_10bfloat16_tENS5_IJlSB_lEEESI_SJ_NS4_8TiledMMAINS4_8MMA_AtomIJNS4_4SM904GMMA28MMA_64x128x16_F32BF16BF16_SSILNSN_5MajorE0ELSP_0ELNSN_7ScaleInE1ELSQ_1EEEEEENS4_6LayoutINS5_IJNSA_ILi2EEESB_SB_EEENS5_IJSB_NSA_ILi0EEESW_EEEEENS5_IJNS4_10UnderscoreESZ_SZ_EEEEENS4_13SM90_TMA_LOADENS4_14ComposedLayoutINS4_7SwizzleILi3ELi4ELi3EEENS4_18smem_ptr_flag_bitsILi16EEENST_INS5_IJNSA_ILi8EEENSA_ILi64EEEEEENS5_IJS19_SB_EEEEEEEvNS4_8identityES12_S1D_vS1E_EENS_8epilogue10collective6detail29Sm90TmaWarpSpecializedAdapterINS1H_15DefaultEpilogueISI_SJ_SJ_NS1G_6thread17LinearCombinationISI_Li1EffLNS1L_9ScaleType4KindE0ELNS_15FloatRoundStyleE2ESI_EENS1_15EpilogueDefaultEEEEEvvEEEEvNT_6ParamsE --------------------------
	.section	.nv.constant0._ZN7cutlass13device_kernelINS_4gemm6kernel13GemmUniversalIN4cute5tupleIJiiiiEEENS1_10collective13CollectiveMmaINS1_34MainloopSm90TmaGmmaWarpSpecializedILi3ENS5_IJNS4_1CILi1EEESB_SB_EEENS1_35KernelTmaWarpSpecializedCooperativeEEENS5_IJNSA_ILi256EEENSA_ILi128EEESG_EEENS_10bfloat16_tENS5_IJlSB_lEEESI_SJ_NS4_8TiledMMAINS4_8MMA_AtomIJNS4_4SM904GMMA28MMA_64x128x16_F32BF16BF16_SSILNSN_5MajorE0ELSP_0ELNSN_7ScaleInE1ELSQ_1EEEEEENS4_6LayoutINS5_IJNSA_ILi2EEESB_SB_EEENS5_IJSB_NSA_ILi0EEESW_EEEEENS5_IJNS4_10UnderscoreESZ_SZ_EEEEENS4_13SM90_TMA_LOADENS4_14ComposedLayoutINS4_7SwizzleILi3ELi4ELi3EEENS4_18smem_ptr_flag_bitsILi16EEENST_INS5_IJNSA_ILi8EEENSA_ILi64EEEEEENS5_IJS19_SB_EEEEEEEvNS4_8identityES12_S1D_vS1E_EENS_8epilogue10collective6detail29Sm90TmaWarpSpecializedAdapterINS1H_15DefaultEpilogueISI_SJ_SJ_NS1G_6thread17LinearCombinationISI_Li1EffLNS1L_9ScaleType4KindE0ELNS_15FloatRoundStyleE2ESI_EENS1_15EpilogueDefaultEEEEEvvEEEEvNT_6ParamsE,"a",@progbits
	.sectionflags	@""
	.align	4
.nv.constant0._ZN7cutlass13device_kernelINS_4gemm6kernel13GemmUniversalIN4cute5tupleIJiiiiEEENS1_10collective13CollectiveMmaINS1_34MainloopSm90TmaGmmaWarpSpecializedILi3ENS5_IJNS4_1CILi1EEESB_SB_EEENS1_35KernelTmaWarpSpecializedCooperativeEEENS5_IJNSA_ILi256EEENSA_ILi128EEESG_EEENS_10bfloat16_tENS5_IJlSB_lEEESI_SJ_NS4_8TiledMMAINS4_8MMA_AtomIJNS4_4SM904GMMA28MMA_64x128x16_F32BF16BF16_SSILNSN_5MajorE0ELSP_0ELNSN_7ScaleInE1ELSQ_1EEEEEENS4_6LayoutINS5_IJNSA_ILi2EEESB_SB_EEENS5_IJSB_NSA_ILi0EEESW_EEEEENS5_IJNS4_10UnderscoreESZ_SZ_EEEEENS4_13SM90_TMA_LOADENS4_14ComposedLayoutINS4_7SwizzleILi3ELi4ELi3EEENS4_18smem_ptr_flag_bitsILi16EEENST_INS5_IJNSA_ILi8EEENSA_ILi64EEEEEENS5_IJS19_SB_EEEEEEEvNS4_8identityES12_S1D_vS1E_EENS_8epilogue10collective6detail29Sm90TmaWarpSpecializedAdapterINS1H_15DefaultEpilogueISI_SJ_SJ_NS1G_6thread17LinearCombinationISI_Li1EffLNS1L_9ScaleType4KindE0ELNS_15FloatRoundStyleE2ESI_EENS1_15EpilogueDefaultEEEEEvvEEEEvNT_6ParamsE:
	.zero		1664


//--------------------- SYMBOLS --------------------------

	.type		.nv.reservedSmem.offset0,@object
	.size		.nv.reservedSmem.offset0,0x4
	.type		__assertfail,@function
